	.headerflags	@"EF_CUDA_TEXMODE_UNIFIED EF_CUDA_64BIT_ADDRESS EF_CUDA_SM86 EF_CUDA_VIRTUAL_SM(EF_CUDA_SM86)"
	.elftype	@"ET_EXEC"


//--------------------- .nv.info                  --------------------------
	.section	.nv.info,"",@"SHT_CUDA_INFO"
	.align	4


	//----- nvinfo : EIATTR_REGCOUNT
	.align		4
        /*0000*/ 	.byte	0x04, 0x2f
        /*0002*/ 	.short	(.L_1 - .L_0)
	.align		4
.L_0:
        /*0004*/ 	.word	index@(triton_mm)
        /*0008*/ 	.word	0x000000a8


	//----- nvinfo : EIATTR_MAX_STACK_SIZE
	.align		4
.L_1:
        /*000c*/ 	.byte	0x04, 0x23
        /*000e*/ 	.short	(.L_3 - .L_2)
	.align		4
.L_2:
        /*0010*/ 	.word	index@(triton_mm)
        /*0014*/ 	.word	0x00000000


	//----- nvinfo : EIATTR_MIN_STACK_SIZE
	.align		4
.L_3:
        /*0018*/ 	.byte	0x04, 0x12
        /*001a*/ 	.short	(.L_5 - .L_4)
	.align		4
.L_4:
        /*001c*/ 	.word	index@(triton_mm)
        /*0020*/ 	.word	0x00000008


	//----- nvinfo : EIATTR_FRAME_SIZE
	.align		4
.L_5:
        /*0024*/ 	.byte	0x04, 0x11
        /*0026*/ 	.short	(.L_7 - .L_6)
	.align		4
.L_6:
        /*0028*/ 	.word	index@(triton_mm)
        /*002c*/ 	.word	0x00000008
.L_7:


//--------------------- .nv.info.triton_mm        --------------------------
	.section	.nv.info.triton_mm,"",@"SHT_CUDA_INFO"
	.align	4


	//----- nvinfo : EIATTR_CUDA_API_VERSION
	.align		4
        /*0000*/ 	.byte	0x04, 0x37
        /*0002*/ 	.short	(.L_9 - .L_8)
.L_8:
        /*0004*/ 	.word	0x0000007b


	//----- nvinfo : EIATTR_SW2861232_WAR
	.align		4
.L_9:
        /*0008*/ 	.byte	0x01, 0x35
	.zero		2


	//----- nvinfo : EIATTR_PARAM_CBANK
	.align		4
        /*000c*/ 	.byte	0x04, 0x0a
        /*000e*/ 	.short	(.L_11 - .L_10)
	.align		4
.L_10:
        /*0010*/ 	.word	index@(.nv.constant0.triton_mm)
        /*0014*/ 	.short	0x0160
        /*0016*/ 	.short	0x001c


	//----- nvinfo : EIATTR_CBANK_PARAM_SIZE
	.align		4
.L_11:
        /*0018*/ 	.byte	0x03, 0x19
        /*001a*/ 	.short	0x001c


	//----- nvinfo : EIATTR_KPARAM_INFO
	.align		4
        /*001c*/ 	.byte	0x04, 0x17
        /*001e*/ 	.short	(.L_13 - .L_12)
.L_12:
        /*0020*/ 	.word	0x00000000
        /*0024*/ 	.short	0x0003
        /*0026*/ 	.short	0x0018
        /*0028*/ 	.byte	0x00, 0xf0, 0x11, 0x00


	//----- nvinfo : EIATTR_KPARAM_INFO
	.align		4
.L_13:
        /*002c*/ 	.byte	0x04, 0x17
        /*002e*/ 	.short	(.L_15 - .L_14)
.L_14:
        /*0030*/ 	.word	0x00000000
        /*0034*/ 	.short	0x0002
        /*0036*/ 	.short	0x0010
        /*0038*/ 	.byte	0x00, 0xf0, 0x21, 0x00


	//----- nvinfo : EIATTR_KPARAM_INFO
	.align		4
.L_15:
        /*003c*/ 	.byte	0x04, 0x17
        /*003e*/ 	.short	(.L_17 - .L_16)
.L_16:
        /*0040*/ 	.word	0x00000000
        /*0044*/ 	.short	0x0001
        /*0046*/ 	.short	0x0008
        /*0048*/ 	.byte	0x00, 0xf0, 0x21, 0x00


	//----- nvinfo : EIATTR_KPARAM_INFO
	.align		4
.L_17:
        /*004c*/ 	.byte	0x04, 0x17
        /*004e*/ 	.short	(.L_19 - .L_18)
.L_18:
        /*0050*/ 	.word	0x00000000
        /*0054*/ 	.short	0x0000
        /*0056*/ 	.short	0x0000
        /*0058*/ 	.byte	0x00, 0xf0, 0x21, 0x00


	//----- nvinfo : EIATTR_MAXREG_COUNT
	.align		4
.L_19:
        /*005c*/ 	.byte	0x03, 0x1b
        /*005e*/ 	.short	0x00ff


	//----- nvinfo : EIATTR_EXIT_INSTR_OFFSETS
	.align		4
        /*0060*/ 	.byte	0x04, 0x1c
        /*0062*/ 	.short	(.L_21 - .L_20)


	//   ....[0]....
.L_20:
        /*0064*/ 	.word	0x00000040


	//   ....[1]....
        /*0068*/ 	.word	0x0000aa70


	//   ....[2]....
        /*006c*/ 	.word	0x0000aac0


	//----- nvinfo : EIATTR_MAX_THREADS
	.align		4
.L_21:
        /*0070*/ 	.byte	0x04, 0x05
        /*0072*/ 	.short	(.L_23 - .L_22)
.L_22:
        /*0074*/ 	.word	0x00000080
        /*0078*/ 	.word	0x00000001
        /*007c*/ 	.word	0x00000001
.L_23:


//--------------------- .nv.rel.action            --------------------------
	.section	.nv.rel.action,"",@"SHT_CUDA_RELOCINFO"
	.align	8
	.sectionentsize	8
        /*0000*/ 	.byte	0x73, 0x00, 0x00, 0x00, 0x00, 0x00, 0x00, 0x00, 0x00, 0x00, 0x00, 0x11, 0x25, 0x00, 0x05, 0x36


//--------------------- .nv.constant0.triton_mm   --------------------------
	.section	.nv.constant0.triton_mm,"a",@progbits
	.align	4
.nv.constant0.triton_mm:
	.zero		380


//--------------------- .text.triton_mm           --------------------------
	.section	.text.triton_mm,"ax",@progbits
	.sectionflags	@"SHF_BARRIERS=1"
	.sectioninfo	@"SHI_REGISTERS=168"
	.align	128
        .global         triton_mm
        .type           triton_mm,@function
        .size           triton_mm,(.L_x_3 - triton_mm)
        .other          triton_mm,@"STO_CUDA_ENTRY STV_DEFAULT"
triton_mm:
.text.triton_mm:
[----:B------:R-:W-:-:S02]  /*0000*/  MOV R1, c[0x0][0x28] ;  /* 0x00000a0000017a02 */ /* 0x000fc40000000f00 */
[----:B------:R-:W-:Y:S02]  /*0010*/  MOV R0, c[0x0][0x178] ;  /* 0x00005e0000007a02 */ /* 0x000fe40000000f00 */
[----:B------:R-:W-:Y:S02]  /*0020*/  IADD3 R1, R1, -0x8, RZ ;  /* 0xfffffff801017810 */ /* 0x000fe40007ffe0ff */
[----:B------:R-:W-:-:S13]  /*0030*/  LOP3.LUT P0, RZ, R0, 0xffffff, RZ, 0xc0, !PT ;  /* 0x00ffffff00ff7812 */ /* 0x000fda000780c0ff */
[----:B------:R-:W-:Y:S05]  /*0040*/  @!P0 EXIT ;  /* 0x000000000000894d */ /* 0x000fea0003800000 */
[----:B------:R-:W1:Y:S01]  /*0050*/  S2R R9, SR_CTAID.X ;  /* 0x0000000000097919 */ /* 0x000e620000002500 */
[----:B------:R-:W-:Y:S01]  /*0060*/  IADD3 R0, R0, 0x3f, RZ ;  /* 0x0000003f00007810 */ /* 0x000fe20007ffe0ff */
[----:B------:R-:W-:Y:S01]  /*0070*/  ULDC.64 UR8, c[0x0][0x118] ;  /* 0x0000460000087ab9 */ /* 0x000fe20000000a00 */
[----:B------:R-:W-:Y:S01]  /*0080*/  IABS R27, c[0x0][0x178] ;  /* 0x00005e00001b7a13 */ /* 0x000fe20000000000 */
[----:B------:R-:W-:Y:S01]  /*0090*/  CS2R R84, SRZ ;  /* 0x0000000000547805 */ /* 0x000fe2000001ff00 */
[----:B------:R-:W-:Y:S01]  /*00a0*/  SHF.R.S32.HI R3, RZ, 0x1f, R0 ;  /* 0x0000001fff037819 */ /* 0x000fe20000011400 */
[----:B------:R-:W-:Y:S01]  /*00b0*/  CS2R R86, SRZ ;  /* 0x0000000000567805 */ /* 0x000fe2000001ff00 */
[----:B------:R-:W2:Y:S01]  /*00c0*/  I2F.RP R8, R27 ;  /* 0x0000001b00087306 */ /* 0x000ea20000209400 */
[----:B------:R-:W-:Y:S01]  /*00d0*/  MOV R131, 0x1 ;  /* 0x0000000100837802 */ /* 0x000fe20000000f00 */
[----:B------:R-:W-:Y:S01]  /*00e0*/  CS2R R80, SRZ ;  /* 0x0000000000507805 */ /* 0x000fe2000001ff00 */
[----:B------:R-:W-:Y:S01]  /*00f0*/  LEA.HI R3, R3, R0, RZ, 0x6 ;  /* 0x0000000003037211 */ /* 0x000fe200078f30ff */
[----:B------:R-:W-:Y:S01]  /*0100*/  CS2R R82, SRZ ;  /* 0x0000000000527805 */ /* 0x000fe2000001ff00 */
[----:B------:R-:W-:Y:S01]  /*0110*/  MOV R136, 0xffffffe0 ;  /* 0xffffffe000887802 */ /* 0x000fe20000000f00 */
[----:B------:R-:W-:Y:S01]  /*0120*/  CS2R R32, SRZ ;  /* 0x0000000000207805 */ /* 0x000fe2000001ff00 */
        /* <DEDUP_REMOVED lines=9> */
[----:B--2---:R-:W-:Y:S01]  /*01c0*/  MUFU.RCP R8, R8 ;  /* 0x0000000800087308 */ /* 0x004fe20000001000 */
[----:B-1----:R-:W-:Y:S01]  /*01d0*/  SHF.R.S32.HI R2, RZ, 0x1f, R9 ;  /* 0x0000001fff027819 */ /* 0x002fe20000011409 */
[----:B------:R-:W-:Y:S01]  /*01e0*/  CS2R R52, SRZ ;  /* 0x0000000000347805 */ /* 0x000fe2000001ff00 */
[-C--:B------:R-:W-:Y:S01]  /*01f0*/  IABS R10, R9.reuse ;  /* 0x00000009000a7213 */ /* 0x080fe20000000000 */
[----:B------:R-:W-:Y:S01]  /*0200*/  CS2R R54, SRZ ;  /* 0x0000000000367805 */ /* 0x000fe2000001ff00 */
[----:B------:R-:W-:Y:S01]  /*0210*/  LEA.HI R2, R2, R9, RZ, 0x4 ;  /* 0x0000000902027211 */ /* 0x000fe200078f20ff */
[----:B------:R-:W-:Y:S01]  /*0220*/  CS2R R56, SRZ ;  /* 0x0000000000387805 */ /* 0x000fe2000001ff00 */
[----:B------:R-:W-:Y:S01]  /*0230*/  ISETP.GE.AND P2, PT, R9, RZ, PT ;  /* 0x000000ff0900720c */ /* 0x000fe20003f46270 */
[----:B------:R-:W-:Y:S01]  /*0240*/  CS2R R58, SRZ ;  /* 0x00000000003a7805 */ /* 0x000fe2000001ff00 */
[----:B------:R-:W-:Y:S01]  /*0250*/  SHF.R.S32.HI R4, RZ, 0x4, R2 ;  /* 0x00000004ff047819 */ /* 0x000fe20000011402 */
[----:B------:R-:W-:Y:S01]  /*0260*/  CS2R R60, SRZ ;  /* 0x00000000003c7805 */ /* 0x000fe2000001ff00 */
[----:B------:R-:W-:Y:S01]  /*0270*/  LOP3.LUT R2, R2, 0xfffffff0, RZ, 0xc0, !PT ;  /* 0xfffffff002027812 */ /* 0x000fe200078ec0ff */
[----:B------:R-:W-:Y:S01]  /*0280*/  UMOV UR4, URZ ;  /* 0x0000003f00047c82 */ /* 0x000fe20008000000 */
[----:B------:R-:W-:Y:S01]  /*0290*/  SHF.L.U32 R4, R4, 0x3, RZ ;  /* 0x0000000304047819 */ /* 0x000fe200000006ff */
[----:B------:R-:W-:-:S02]  /*02a0*/  UMOV UR6, URZ ;  /* 0x0000003f00067c82 */ /* 0x000fc40008000000 */
[----:B------:R-:W-:Y:S01]  /*02b0*/  UMOV UR7, URZ ;  /* 0x0000003f00077c82 */ /* 0x000fe20008000000 */
[----:B------:R-:W-:Y:S01]  /*02c0*/  LEA.HI.SX32 R3, R3, -R4, 0x1a ;  /* 0x8000000403037211 */ /* 0x000fe200078fd2ff */
[----:B------:R-:W-:-:S03]  /*02d0*/  UMOV UR5, URZ ;  /* 0x0000003f00057c82 */ /* 0x000fc60008000000 */
[----:B------:R-:W-:-:S04]  /*02e0*/  IMNMX R0, R3, 0x8, PT ;  /* 0x0000000803007817 */ /* 0x000fc80003800200 */
[----:B------:R-:W-:-:S04]  /*02f0*/  IABS R11, R0 ;  /* 0x00000000000b7213 */ /* 0x000fc80000000000 */
[----:B------:R-:W1:Y:S08]  /*0300*/  I2F.RP R5, R11 ;  /* 0x0000000b00057306 */ /* 0x000e700000209400 */
[----:B-1----:R-:W1:Y:S02]  /*0310*/  MUFU.RCP R5, R5 ;  /* 0x0000000500057308 */ /* 0x002e640000001000 */
[----:B-1----:R-:W-:-:S02]  /*0320*/  IADD3 R3, R5, 0xffffffe, RZ ;  /* 0x0ffffffe05037810 */ /* 0x002fc40007ffe0ff */
[----:B------:R-:W-:Y:S02]  /*0330*/  IADD3 R5, -R2, R9, RZ ;  /* 0x0000000902057210 */ /* 0x000fe40007ffe1ff */
[----:B------:R-:W-:Y:S02]  /*0340*/  MOV R2, RZ ;  /* 0x000000ff00027202 */ /* 0x000fe40000000f00 */
[----:B------:R-:W1:Y:S01]  /*0350*/  F2I.FTZ.U32.TRUNC.NTZ R3, R3 ;  /* 0x0000000300037305 */ /* 0x000e62000021f000 */
[----:B------:R-:W-:Y:S02]  /*0360*/  IABS R13, R5 ;  /* 0x00000005000d7213 */ /* 0x000fe40000000000 */
[----:B------:R-:W-:-:S04]  /*0370*/  LOP3.LUT R5, R5, R0, RZ, 0x3c, !PT ;  /* 0x0000000005057212 */ /* 0x000fc800078e3cff */
[----:B------:R-:W-:Y:S02]  /*0380*/  ISETP.GE.AND P4, PT, R5, RZ, PT ;  /* 0x000000ff0500720c */ /* 0x000fe40003f86270 */
[----:B-1----:R-:W-:-:S05]  /*0390*/  IADD3 R6, RZ, -R3, RZ ;  /* 0x80000003ff067210 */ /* 0x002fca0007ffe0ff */
[----:B------:R-:W-:Y:S01]  /*03a0*/  IMAD R7, R6, R11, RZ ;  /* 0x0000000b06077224 */ /* 0x000fe200078e02ff */
[----:B------:R-:W-:-:S03]  /*03b0*/  IABS R6, R0 ;  /* 0x0000000000067213 */ /* 0x000fc60000000000 */
[----:B------:R-:W-:Y:S01]  /*03c0*/  IMAD.HI.U32 R2, R3, R7, R2 ;  /* 0x0000000703027227 */ /* 0x000fe200078e0002 */
[----:B------:R-:W-:Y:S02]  /*03d0*/  MOV R7, R10 ;  /* 0x0000000a00077202 */ /* 0x000fe40000000f00 */
[----:B------:R-:W-:-:S03]  /*03e0*/  IADD3 R10, RZ, -R6, RZ ;  /* 0x80000006ff0a7210 */ /* 0x000fc60007ffe0ff */
[----:B------:R-:W-:-:S04]  /*03f0*/  IMAD.HI.U32 R3, R2, R7, RZ ;  /* 0x0000000702037227 */ /* 0x000fc800078e00ff */
[----:B------:R-:W-:-:S04]  /*0400*/  IMAD.HI.U32 R6, R2, R13, RZ ;  /* 0x0000000d02067227 */ /* 0x000fc800078e00ff */
[-C--:B------:R-:W-:Y:S01]  /*0410*/  IMAD R2, R3, R10.reuse, R7 ;  /* 0x0000000a03027224 */ /* 0x080fe200078e0207 */
[----:B------:R-:W-:Y:S01]  /*0420*/  IADD3 R3, R8, 0xffffffe, RZ ;  /* 0x0ffffffe08037810 */ /* 0x000fe20007ffe0ff */
[----:B------:R-:W-:Y:S02]  /*0430*/  IMAD R7, R6, R10, R13 ;  /* 0x0000000a06077224 */ /* 0x000fe400078e020d */
[----:B------:R-:W1:Y:S01]  /*0440*/  S2R R10, SR_TID.X ;  /* 0x00000000000a7919 */ /* 0x000e620000002100 */
[C---:B------:R-:W-:Y:S02]  /*0450*/  ISETP.GT.U32.AND P0, PT, R11.reuse, R2, PT ;  /* 0x000000020b00720c */ /* 0x040fe40003f04070 */
[----:B------:R-:W-:Y:S01]  /*0460*/  ISETP.GT.U32.AND P3, PT, R11, R7, PT ;  /* 0x000000070b00720c */ /* 0x000fe20003f64070 */
[----:B------:R-:W2:Y:S10]  /*0470*/  F2I.FTZ.U32.TRUNC.NTZ R3, R3 ;  /* 0x0000000300037305 */ /* 0x000eb4000021f000 */
[----:B------:R-:W-:-:S02]  /*0480*/  @!P0 IADD3 R2, R2, -R11, RZ ;  /* 0x8000000b02028210 */ /* 0x000fc40007ffe0ff */
[-C--:B------:R-:W-:Y:S02]  /*0490*/  @!P3 IADD3 R7, R7, -R11.reuse, RZ ;  /* 0x8000000b0707b210 */ /* 0x080fe40007ffe0ff */
[----:B------:R-:W-:Y:S02]  /*04a0*/  ISETP.GT.U32.AND P1, PT, R11, R2, PT ;  /* 0x000000020b00720c */ /* 0x000fe40003f24070 */
[----:B------:R-:W-:Y:S02]  /*04b0*/  ISETP.GE.U32.AND P0, PT, R7, R11, PT ;  /* 0x0000000b0700720c */ /* 0x000fe40003f06070 */
[----:B------:R-:W-:Y:S02]  /*04c0*/  @!P3 IADD3 R6, R6, 0x1, RZ ;  /* 0x000000010606b810 */ /* 0x000fe40007ffe0ff */
[----:B--2---:R-:W-:Y:S02]  /*04d0*/  IADD3 R8, RZ, -R3, RZ ;  /* 0x80000003ff087210 */ /* 0x004fe40007ffe0ff */
[----:B-1----:R-:W-:-:S03]  /*04e0*/  SHF.R.U32.HI R137, RZ, 0x5, R10 ;  /* 0x00000005ff897819 */ /* 0x002fc6000001160a */
[----:B------:R-:W-:Y:S01]  /*04f0*/  IMAD R7, R8, R27, RZ ;  /* 0x0000001b08077224 */ /* 0x000fe200078e02ff */
[----:B------:R-:W-:Y:S02]  /*0500*/  SGXT.U32 R137, R137, 0x2 ;  /* 0x000000028989781a */ /* 0x000fe40000000000 */
[----:B------:R-:W-:Y:S02]  /*0510*/  @!P1 IADD3 R2, R2, -R11, RZ ;  /* 0x8000000b02029210 */ /* 0x000fe40007ffe0ff */
[----:B------:R-:W-:Y:S02]  /*0520*/  @P0 IADD3 R6, R6, 0x1, RZ ;  /* 0x0000000106060810 */ /* 0x000fe40007ffe0ff */
[----:B------:R-:W-:Y:S02]  /*0530*/  MOV R5, R2 ;  /* 0x0000000200057202 */ /* 0x000fe40000000f00 */
[----:B------:R-:W-:Y:S02]  /*0540*/  ISETP.NE.AND P0, PT, R0, RZ, PT ;  /* 0x000000ff0000720c */ /* 0x000fe40003f05270 */
[----:B------:R-:W-:-:S02]  /*0550*/  LOP3.LUT R0, RZ, R0, RZ, 0x33, !PT ;  /* 0x00000000ff007212 */ /* 0x000fc400078e33ff */
[----:B------:R-:W-:Y:S02]  /*0560*/  @!P2 IADD3 R5, -R5, RZ, RZ ;  /* 0x000000ff0505a210 */ /* 0x000fe40007ffe1ff */
[----:B------:R-:W-:Y:S02]  /*0570*/  MOV R2, RZ ;  /* 0x000000ff00027202 */ /* 0x000fe40000000f00 */
[----:B------:R-:W-:Y:S02]  /*0580*/  @!P4 IADD3 R6, -R6, RZ, RZ ;  /* 0x000000ff0606c210 */ /* 0x000fe40007ffe1ff */
[C---:B------:R-:W-:Y:S01]  /*0590*/  SEL R5, R0.reuse, R5, !P0 ;  /* 0x0000000500057207 */ /* 0x040fe20004000000 */
[----:B------:R-:W-:Y:S01]  /*05a0*/  IMAD.HI.U32 R7, R3, R7, R2 ;  /* 0x0000000703077227 */ /* 0x000fe200078e0002 */
[----:B------:R-:W-:Y:S02]  /*05b0*/  SEL R6, R0, R6, !P0 ;  /* 0x0000000600067207 */ /* 0x000fe40004000000 */
[----:B------:R-:W-:-:S02]  /*05c0*/  SHF.R.U32.HI R3, RZ, 0x3, R10 ;  /* 0x00000003ff037819 */ /* 0x000fc4000001160a */
[----:B------:R-:W-:Y:S02]  /*05d0*/  IADD3 R0, R4, R5, RZ ;  /* 0x0000000504007210 */ /* 0x000fe40007ffe0ff */
[----:B------:R-:W-:Y:S02]  /*05e0*/  SGXT.U32 R3, R3, 0x4 ;  /* 0x000000040303781a */ /* 0x000fe40000000000 */
[----:B------:R-:W-:Y:S02]  /*05f0*/  SHF.L.U32 R0, R0, 0x6, RZ ;  /* 0x0000000600007819 */ /* 0x000fe400000006ff */
[----:B------:R-:W-:Y:S02]  /*0600*/  SHF.R.S32.HI R5, RZ, 0x18, R6 ;  /* 0x00000018ff057819 */ /* 0x000fe40000011406 */
[----:B------:R-:W-:Y:S02]  /*0610*/  LOP3.LUT R2, R0, R3, RZ, 0xfc, !PT ;  /* 0x0000000300027212 */ /* 0x000fe400078efcff */
[----:B------:R-:W-:-:S02]  /*0620*/  SHF.L.U32 R19, R6, 0x7, RZ ;  /* 0x0000000706137819 */ /* 0x000fc400000006ff */
[C-C-:B------:R-:W-:Y:S02]  /*0630*/  LOP3.LUT R4, R0.reuse, 0x10, R3.reuse, 0xfe, !PT ;  /* 0x0000001000047812 */ /* 0x140fe400078efe03 */
[----:B------:R-:W-:Y:S01]  /*0640*/  IABS R6, R2 ;  /* 0x0000000200067213 */ /* 0x000fe20000000000 */
[----:B------:R1:W-:Y:S01]  /*0650*/  STL [R1], R19 ;  /* 0x0000001301007387 */ /* 0x0003e20000100800 */
[C---:B------:R-:W-:Y:S02]  /*0660*/  LOP3.LUT R137, R0.reuse, R137, RZ, 0xfc, !PT ;  /* 0x0000008900897212 */ /* 0x040fe400078efcff */
[C-C-:B------:R-:W-:Y:S02]  /*0670*/  LOP3.LUT R9, R0.reuse, 0x20, R3.reuse, 0xfe, !PT ;  /* 0x0000002000097812 */ /* 0x140fe400078efe03 */
[----:B------:R-:W-:Y:S02]  /*0680*/  IABS R8, R4 ;  /* 0x0000000400087213 */ /* 0x000fe40000000000 */
[----:B------:R-:W-:Y:S01]  /*0690*/  LOP3.LUT R11, R0, 0x30, R3, 0xfe, !PT ;  /* 0x00000030000b7812 */ /* 0x000fe200078efe03 */
[----:B------:R-:W-:Y:S01]  /*06a0*/  IMAD.HI.U32 R0, R7, R6, RZ ;  /* 0x0000000607007227 */ /* 0x000fe200078e00ff */
[----:B------:R-:W-:-:S02]  /*06b0*/  SGXT R5, R5, 0x1 ;  /* 0x000000010505781a */ /* 0x000fc40000000200 */
[----:B------:R-:W-:Y:S02]  /*06c0*/  LOP3.LUT R13, R19, R3, RZ, 0xfc, !PT ;  /* 0x00000003130d7212 */ /* 0x000fe400078efcff */
[----:B------:R-:W-:Y:S01]  /*06d0*/  ISETP.GE.AND P0, PT, R2, RZ, PT ;  /* 0x000000ff0200720c */ /* 0x000fe20003f06270 */
[----:B------:R-:W-:Y:S01]  /*06e0*/  IMAD.HI.U32 R2, R7, R8, RZ ;  /* 0x0000000807027227 */ /* 0x000fe200078e00ff */
[----:B------:R-:W-:Y:S02]  /*06f0*/  ISETP.GE.AND P3, PT, R4, RZ, PT ;  /* 0x000000ff0400720c */ /* 0x000fe40003f66270 */
[----:B------:R-:W-:Y:S02]  /*0700*/  LEA.HI R4, R5, R13, RZ, 0x8 ;  /* 0x0000000d05047211 */ /* 0x000fe400078f40ff */
[----:B------:R-:W-:Y:S02]  /*0710*/  IADD3 R0, -R0, RZ, RZ ;  /* 0x000000ff00007210 */ /* 0x000fe40007ffe1ff */
[----:B------:R-:W-:-:S02]  /*0720*/  IABS R12, R9 ;  /* 0x00000009000c7213 */ /* 0x000fc40000000000 */
[----:B------:R-:W-:Y:S01]  /*0730*/  LOP3.LUT R4, R4, 0xffffff00, RZ, 0xc0, !PT ;  /* 0xffffff0004047812 */ /* 0x000fe200078ec0ff */
[----:B------:R-:W-:Y:S01]  /*0740*/  IMAD R0, R27, R0, R6 ;  /* 0x000000001b007224 */ /* 0x000fe200078e0206 */
[----:B------:R-:W-:Y:S02]  /*0750*/  IADD3 R2, -R2, RZ, RZ ;  /* 0x000000ff02027210 */ /* 0x000fe40007ffe1ff */
[----:B------:R-:W-:Y:S02]  /*0760*/  IABS R14, R11 ;  /* 0x0000000b000e7213 */ /* 0x000fe40000000000 */
[----:B------:R-:W-:Y:S01]  /*0770*/  ISETP.GE.AND P1, PT, R11, RZ, PT ;  /* 0x000000ff0b00720c */ /* 0x000fe20003f26270 */
[----:B------:R-:W-:Y:S01]  /*0780*/  IMAD R2, R27, R2, R8 ;  /* 0x000000021b027224 */ /* 0x000fe200078e0208 */
[----:B------:R-:W-:Y:S01]  /*0790*/  IADD3 R11, R13, -R4, RZ ;  /* 0x800000040d0b7210 */ /* 0x000fe20007ffe0ff */
[----:B------:R-:W-:Y:S01]  /*07a0*/  IMAD.HI.U32 R4, R7, R12, RZ ;  /* 0x0000000c07047227 */ /* 0x000fe200078e00ff */
[----:B------:R-:W-:-:S02]  /*07b0*/  ISETP.GT.U32.AND P4, PT, R27, R0, PT ;  /* 0x000000001b00720c */ /* 0x000fc40003f84070 */
[----:B------:R-:W-:Y:S01]  /*07c0*/  ISETP.GT.U32.AND P6, PT, R27, R2, PT ;  /* 0x000000021b00720c */ /* 0x000fe20003fc4070 */
[----:B------:R-:W-:Y:S01]  /*07d0*/  IMAD.HI.U32 R7, R7, R14, RZ ;  /* 0x0000000e07077227 */ /* 0x000fe200078e00ff */
[----:B------:R-:W-:Y:S02]  /*07e0*/  IADD3 R4, -R4, RZ, RZ ;  /* 0x000000ff04047210 */ /* 0x000fe40007ffe1ff */
[--C-:B------:R-:W-:Y:S02]  /*07f0*/  LOP3.LUT R16, R19, 0x10, R3.reuse, 0xfe, !PT ;  /* 0x0000001013107812 */ /* 0x100fe400078efe03 */
[----:B------:R-:W-:Y:S01]  /*0800*/  IADD3 R6, -R7, RZ, RZ ;  /* 0x000000ff07067210 */ /* 0x000fe20007ffe1ff */
[----:B------:R-:W-:Y:S01]  /*0810*/  IMAD R4, R27, R4, R12 ;  /* 0x000000041b047224 */ /* 0x000fe200078e020c */
[C-C-:B------:R-:W-:Y:S02]  /*0820*/  LOP3.LUT R15, R19.reuse, 0x20, R3.reuse, 0xfe, !PT ;  /* 0x00000020130f7812 */ /* 0x140fe400078efe03 */
[----:B------:R-:W-:Y:S01]  /*0830*/  LOP3.LUT R18, R19, 0x30, R3, 0xfe, !PT ;  /* 0x0000003013127812 */ /* 0x000fe200078efe03 */
[----:B------:R-:W-:Y:S01]  /*0840*/  IMAD R6, R27, R6, R14 ;  /* 0x000000061b067224 */ /* 0x000fe200078e020e */
[----:B------:R-:W-:-:S02]  /*0850*/  @!P4 IADD3 R0, R0, -R27, RZ ;  /* 0x8000001b0000c210 */ /* 0x000fc40007ffe0ff */
[C---:B------:R-:W-:Y:S02]  /*0860*/  ISETP.GT.U32.AND P4, PT, R27.reuse, R4, PT ;  /* 0x000000041b00720c */ /* 0x040fe40003f84070 */
[C---:B------:R-:W-:Y:S02]  /*0870*/  ISETP.GT.U32.AND P5, PT, R27.reuse, R6, PT ;  /* 0x000000061b00720c */ /* 0x040fe40003fa4070 */
[----:B------:R-:W-:Y:S02]  /*0880*/  @!P6 IADD3 R2, R2, -R27, RZ ;  /* 0x8000001b0202e210 */ /* 0x000fe40007ffe0ff */
[----:B------:R-:W-:Y:S02]  /*0890*/  ISETP.GT.U32.AND P6, PT, R27, R0, PT ;  /* 0x000000001b00720c */ /* 0x000fe40003fc4070 */
[----:B------:R-:W-:Y:S02]  /*08a0*/  LEA.HI R7, R5, R16, RZ, 0x8 ;  /* 0x0000001005077211 */ /* 0x000fe400078f40ff */
[----:B------:R-:W-:-:S02]  /*08b0*/  ISETP.GE.AND P2, PT, R9, RZ, PT ;  /* 0x000000ff0900720c */ /* 0x000fc40003f46270 */
[C---:B------:R-:W-:Y:S02]  /*08c0*/  LEA.HI R8, R5.reuse, R15, RZ, 0x8 ;  /* 0x0000000f05087211 */ /* 0x040fe400078f40ff */
[-C--:B------:R-:W-:Y:S02]  /*08d0*/  @!P4 IADD3 R4, R4, -R27.reuse, RZ ;  /* 0x8000001b0404c210 */ /* 0x080fe40007ffe0ff */
[----:B------:R-:W-:Y:S02]  /*08e0*/  LEA.HI R9, R5, R18, RZ, 0x8 ;  /* 0x0000001205097211 */ /* 0x000fe400078f40ff */
[----:B------:R-:W-:Y:S02]  /*08f0*/  @!P5 IADD3 R6, R6, -R27, RZ ;  /* 0x8000001b0606d210 */ /* 0x000fe40007ffe0ff */
[----:B------:R-:W-:Y:S02]  /*0900*/  LOP3.LUT R7, R7, 0xffffff00, RZ, 0xc0, !PT ;  /* 0xffffff0007077812 */ /* 0x000fe400078ec0ff */
[----:B------:R-:W-:-:S02]  /*0910*/  ISETP.GT.U32.AND P4, PT, R27, R2, PT ;  /* 0x000000021b00720c */ /* 0x000fc40003f84070 */
[----:B------:R-:W-:Y:S02]  /*0920*/  @!P6 IADD3 R0, R0, -R27, RZ ;  /* 0x8000001b0000e210 */ /* 0x000fe40007ffe0ff */
[----:B------:R-:W-:Y:S02]  /*0930*/  ISETP.GT.U32.AND P5, PT, R27, R4, PT ;  /* 0x000000041b00720c */ /* 0x000fe40003fa4070 */
[----:B------:R-:W-:Y:S02]  /*0940*/  LOP3.LUT R8, R8, 0xffffff00, RZ, 0xc0, !PT ;  /* 0xffffff0008087812 */ /* 0x000fe400078ec0ff */
[----:B------:R-:W-:Y:S02]  /*0950*/  LOP3.LUT R9, R9, 0xffffff00, RZ, 0xc0, !PT ;  /* 0xffffff0009097812 */ /* 0x000fe400078ec0ff */
[----:B------:R-:W-:Y:S02]  /*0960*/  ISETP.GT.U32.AND P6, PT, R27, R6, PT ;  /* 0x000000061b00720c */ /* 0x000fe40003fc4070 */
[----:B------:R-:W-:-:S02]  /*0970*/  IADD3 R13, R16, -R7, RZ ;  /* 0x80000007100d7210 */ /* 0x000fc40007ffe0ff */
[C-C-:B------:R-:W-:Y:S02]  /*0980*/  LOP3.LUT R12, R19.reuse, 0x40, R3.reuse, 0xfe, !PT ;  /* 0x00000040130c7812 */ /* 0x140fe400078efe03 */
[C-C-:B------:R-:W-:Y:S02]  /*0990*/  LOP3.LUT R21, R19.reuse, 0x50, R3.reuse, 0xfe, !PT ;  /* 0x0000005013157812 */ /* 0x140fe400078efe03 */
[C-C-:B------:R-:W-:Y:S02]  /*09a0*/  LOP3.LUT R14, R19.reuse, 0x60, R3.reuse, 0xfe, !PT ;  /* 0x00000060130e7812 */ /* 0x140fe400078efe03 */
[----:B------:R-:W-:Y:S02]  /*09b0*/  LOP3.LUT R16, R19, 0x70, R3, 0xfe, !PT ;  /* 0x0000007013107812 */ /* 0x000fe400078efe03 */
[----:B------:R-:W-:Y:S02]  /*09c0*/  IADD3 R15, R15, -R8, RZ ;  /* 0x800000080f0f7210 */ /* 0x000fe40007ffe0ff */
[----:B------:R-:W-:-:S02]  /*09d0*/  IADD3 R17, R18, -R9, RZ ;  /* 0x8000000912117210 */ /* 0x000fc40007ffe0ff */
[C---:B------:R-:W-:Y:S02]  /*09e0*/  LEA.HI R7, R5.reuse, R12, RZ, 0x8 ;  /* 0x0000000c05077211 */ /* 0x040fe400078f40ff */
[C---:B------:R-:W-:Y:S02]  /*09f0*/  LEA.HI R8, R5.reuse, R21, RZ, 0x8 ;  /* 0x0000001505087211 */ /* 0x040fe400078f40ff */
[C---:B------:R-:W-:Y:S02]  /*0a00*/  LEA.HI R9, R5.reuse, R14, RZ, 0x8 ;  /* 0x0000000e05097211 */ /* 0x040fe400078f40ff */
[----:B------:R-:W-:Y:S02]  /*0a10*/  LEA.HI R5, R5, R16, RZ, 0x8 ;  /* 0x0000001005057211 */ /* 0x000fe400078f40ff */
[----:B------:R-:W-:Y:S02]  /*0a20*/  @!P4 IADD3 R2, R2, -R27, RZ ;  /* 0x8000001b0202c210 */ /* 0x000fe40007ffe0ff */
[----:B------:R-:W-:-:S02]  /*0a30*/  LOP3.LUT R5, R5, 0xffffff00, RZ, 0xc0, !PT ;  /* 0xffffff0005057812 */ /* 0x000fc400078ec0ff */
[-C--:B------:R-:W-:Y:S02]  /*0a40*/  @!P5 IADD3 R4, R4, -R27.reuse, RZ ;  /* 0x8000001b0404d210 */ /* 0x080fe40007ffe0ff */
[----:B------:R-:W-:Y:S02]  /*0a50*/  @!P6 IADD3 R6, R6, -R27, RZ ;  /* 0x8000001b0606e210 */ /* 0x000fe40007ffe0ff */
[----:B------:R-:W-:Y:S02]  /*0a60*/  IADD3 R25, R16, -R5, RZ ;  /* 0x8000000510197210 */ /* 0x000fe40007ffe0ff */
[----:B------:R-:W-:Y:S02]  /*0a70*/  ISETP.NE.AND P4, PT, RZ, c[0x0][0x178], PT ;  /* 0x00005e00ff007a0c */ /* 0x000fe40003f85270 */
[----:B------:R-:W-:Y:S02]  /*0a80*/  LOP3.LUT R5, RZ, c[0x0][0x178], RZ, 0x33, !PT ;  /* 0x00005e00ff057a12 */ /* 0x000fe400078e33ff */
[----:B------:R-:W-:-:S02]  /*0a90*/  SHF.L.U32 R10, R10, 0x2, RZ ;  /* 0x000000020a0a7819 */ /* 0x000fc400000006ff */
[----:B------:R-:W-:Y:S02]  /*0aa0*/  @!P3 IADD3 R2, -R2, RZ, RZ ;  /* 0x000000ff0202b210 */ /* 0x000fe40007ffe1ff */
[----:B------:R-:W-:Y:S02]  /*0ab0*/  LOP3.LUT R9, R9, 0xffffff00, RZ, 0xc0, !PT ;  /* 0xffffff0009097812 */ /* 0x000fe400078ec0ff */
[----:B------:R-:W-:Y:S02]  /*0ac0*/  @!P2 IADD3 R4, -R4, RZ, RZ ;  /* 0x000000ff0404a210 */ /* 0x000fe40007ffe1ff */
[----:B------:R-:W-:Y:S02]  /*0ad0*/  @!P1 IADD3 R6, -R6, RZ, RZ ;  /* 0x000000ff06069210 */ /* 0x000fe40007ffe1ff */
[----:B------:R-:W-:Y:S02]  /*0ae0*/  LOP3.LUT R7, R7, 0xffffff00, RZ, 0xc0, !PT ;  /* 0xffffff0007077812 */ /* 0x000fe400078ec0ff */
[----:B------:R-:W-:-:S02]  /*0af0*/  @!P0 IADD3 R0, -R0, RZ, RZ ;  /* 0x000000ff00008210 */ /* 0x000fc40007ffe1ff */
[C---:B------:R-:W-:Y:S02]  /*0b00*/  SEL R29, R5.reuse, R2, !P4 ;  /* 0x00000002051d7207 */ /* 0x040fe40006000000 */
[----:B------:R-:W-:Y:S02]  /*0b10*/  LOP3.LUT R62, R10, 0x1c, RZ, 0xc0, !PT ;  /* 0x0000001c0a3e7812 */ /* 0x000fe400078ec0ff */
[----:B------:R-:W-:Y:S02]  /*0b20*/  IADD3 R23, R14, -R9, RZ ;  /* 0x800000090e177210 */ /* 0x000fe40007ffe0ff */
[----:B------:R-:W-:Y:S01]  /*0b30*/  SEL R31, R5, R4, !P4 ;  /* 0x00000004051f7207 */ /* 0x000fe20006000000 */
[--C-:B------:R-:W-:Y:S01]  /*0b40*/  IMAD R11, R11, 0x238, R62.reuse ;  /* 0x000002380b0b7824 */ /* 0x100fe200078e023e */
[----:B------:R-:W-:Y:S01]  /*0b50*/  LOP3.LUT R2, R3, 0x20, RZ, 0xfc, !PT ;  /* 0x0000002003027812 */ /* 0x000fe200078efcff */
[--C-:B------:R-:W-:Y:S01]  /*0b60*/  IMAD R13, R13, 0x238, R62.reuse ;  /* 0x000002380d0d7824 */ /* 0x100fe200078e023e */
[----:B------:R-:W-:Y:S01]  /*0b70*/  SEL R9, R5, R6, !P4 ;  /* 0x0000000605097207 */ /* 0x000fe20006000000 */
[--C-:B------:R-:W-:Y:S01]  /*0b80*/  IMAD R15, R15, 0x238, R62.reuse ;  /* 0x000002380f0f7824 */ /* 0x100fe200078e023e */
[----:B------:R-:W-:Y:S01]  /*0b90*/  LOP3.LUT R4, R3, 0x30, RZ, 0xfc, !PT ;  /* 0x0000003003047812 */ /* 0x000fe200078efcff */
[--C-:B------:R-:W-:Y:S01]  /*0ba0*/  IMAD R17, R17, 0x238, R62.reuse ;  /* 0x0000023811117824 */ /* 0x100fe200078e023e */
[----:B------:R-:W-:Y:S01]  /*0bb0*/  LOP3.LUT R8, R8, 0xffffff00, RZ, 0xc0, !PT ;  /* 0xffffff0008087812 */ /* 0x000fe200078ec0ff */
[--C-:B------:R-:W-:Y:S01]  /*0bc0*/  IMAD R23, R23, 0x238, R62.reuse ;  /* 0x0000023817177824 */ /* 0x100fe200078e023e */
[----:B-1----:R-:W-:Y:S01]  /*0bd0*/  IADD3 R19, R12, -R7, RZ ;  /* 0x800000070c137210 */ /* 0x002fe20007ffe0ff */
[--C-:B------:R-:W-:Y:S01]  /*0be0*/  IMAD R26, R25, 0x238, R62.reuse ;  /* 0x00000238191a7824 */ /* 0x100fe200078e023e */
[----:B------:R-:W-:Y:S01]  /*0bf0*/  SEL R27, R5, R0, !P4 ;  /* 0x00000000051b7207 */ /* 0x000fe20006000000 */
[--C-:B------:R-:W-:Y:S01]  /*0c00*/  IMAD R9, R9, 0x238, R62.reuse ;  /* 0x0000023809097824 */ /* 0x100fe200078e023e */
[----:B------:R-:W-:Y:S01]  /*0c10*/  LOP3.LUT R6, R3, 0x50, RZ, 0xfc, !PT ;  /* 0x0000005003067812 */ /* 0x000fe200078efcff */
[----:B------:R-:W-:Y:S01]  /*0c20*/  IMAD R19, R19, 0x238, R62 ;  /* 0x0000023813137824 */ /* 0x000fe200078e023e */
[----:B------:R-:W-:-:S02]  /*0c30*/  LOP3.LUT R0, R3, 0x10, RZ, 0xfc, !PT ;  /* 0x0000001003007812 */ /* 0x000fc400078efcff */
[C---:B------:R-:W-:Y:S02]  /*0c40*/  LOP3.LUT R5, R3.reuse, 0x40, RZ, 0xfc, !PT ;  /* 0x0000004003057812 */ /* 0x040fe400078efcff */
[CC--:B------:R-:W-:Y:S02]  /*0c50*/  LEA R135, R3.reuse, R62.reuse, 0x5 ;  /* 0x0000003e03877211 */ /* 0x0c0fe400078e28ff */
[C---:B------:R-:W-:Y:S02]  /*0c60*/  LOP3.LUT R7, R3.reuse, 0x60, RZ, 0xfc, !PT ;  /* 0x0000006003077812 */ /* 0x040fe400078efcff */
[----:B------:R-:W-:Y:S02]  /*0c70*/  LOP3.LUT R3, R3, 0x70, RZ, 0xfc, !PT ;  /* 0x0000007003037812 */ /* 0x000fe400078efcff */
[-C--:B------:R-:W-:Y:S02]  /*0c80*/  LEA R2, R2, R62.reuse, 0x5 ;  /* 0x0000003e02027211 */ /* 0x080fe400078e28ff */
[----:B------:R-:W-:-:S02]  /*0c90*/  LEA R4, R4, R62, 0x5 ;  /* 0x0000003e04047211 */ /* 0x000fc400078e28ff */
[----:B------:R-:W-:Y:S02]  /*0ca0*/  IADD3 R21, R21, -R8, RZ ;  /* 0x8000000815157210 */ /* 0x000fe40007ffe0ff */
[-C--:B------:R-:W-:Y:S02]  /*0cb0*/  LEA R6, R6, R62.reuse, 0x5 ;  /* 0x0000003e06067211 */ /* 0x080fe400078e28ff */
[----:B------:R-:W-:Y:S01]  /*0cc0*/  MOV R8, 0x4 ;  /* 0x0000000400087802 */ /* 0x000fe20000000f00 */
[--C-:B------:R-:W-:Y:S01]  /*0cd0*/  IMAD R21, R21, 0x238, R62.reuse ;  /* 0x0000023815157824 */ /* 0x100fe200078e023e */
[-C--:B------:R-:W-:Y:S02]  /*0ce0*/  LEA R3, R3, R62.reuse, 0x5 ;  /* 0x0000003e03037211 */ /* 0x080fe400078e28ff */
[----:B------:R-:W-:Y:S01]  /*0cf0*/  SHF.L.U32 R133, R2, 0x2, RZ ;  /* 0x0000000202857819 */ /* 0x000fe200000006ff */
[----:B------:R-:W-:Y:S01]  /*0d00*/  IMAD R2, R27, 0x238, R62 ;  /* 0x000002381b027824 */ /* 0x000fe200078e023e */
[----:B------:R-:W-:Y:S01]  /*0d10*/  LEA R5, R5, R62, 0x5 ;  /* 0x0000003e05057211 */ /* 0x000fe200078e28ff */
[----:B------:R-:W-:Y:S01]  /*0d20*/  IMAD.WIDE R10, R11, R8, c[0x0][0x168] ;  /* 0x00005a000b0a7625 */ /* 0x000fe200078e0208 */
[----:B------:R-:W-:-:S02]  /*0d30*/  SHF.L.U32 R132, R4, 0x2, RZ ;  /* 0x0000000204847819 */ /* 0x000fc400000006ff */
[-C--:B------:R-:W-:Y:S01]  /*0d40*/  LEA R0, R0, R62.reuse, 0x5 ;  /* 0x0000003e00007211 */ /* 0x080fe200078e28ff */
[--C-:B------:R-:W-:Y:S01]  /*0d50*/  IMAD R4, R29, 0x238, R62.reuse ;  /* 0x000002381d047824 */ /* 0x100fe200078e023e */
[----:B------:R-:W-:Y:S01]  /*0d60*/  LEA R7, R7, R62, 0x5 ;  /* 0x0000003e07077211 */ /* 0x000fe200078e28ff */
[-C--:B------:R-:W-:Y:S01]  /*0d70*/  IMAD.WIDE R12, R13, R8.reuse, c[0x0][0x168] ;  /* 0x00005a000d0c7625 */ /* 0x080fe200078e0208 */
[----:B------:R-:W-:Y:S01]  /*0d80*/  SHF.L.U32 R140, R6, 0x2, RZ ;  /* 0x00000002068c7819 */ /* 0x000fe200000006ff */
[----:B------:R-:W-:Y:S01]  /*0d90*/  CS2R R28, SRZ ;  /* 0x00000000001c7805 */ /* 0x000fe2000001ff00 */
[----:B------:R-:W-:Y:S01]  /*0da0*/  SHF.L.U32 R138, R3, 0x2, RZ ;  /* 0x00000002038a7819 */ /* 0x000fe200000006ff */
[----:B------:R-:W-:Y:S01]  /*0db0*/  IMAD R6, R31, 0x238, R62 ;  /* 0x000002381f067824 */ /* 0x000fe200078e023e */
[----:B------:R-:W-:Y:S01]  /*0dc0*/  SHF.L.U32 R135, R135, 0x2, RZ ;  /* 0x0000000287877819 */ /* 0x000fe200000006ff */
[-C--:B------:R-:W-:Y:S01]  /*0dd0*/  IMAD.WIDE R2, R2, R8.reuse, c[0x0][0x160] ;  /* 0x0000580002027625 */ /* 0x080fe200078e0208 */
[----:B------:R-:W-:Y:S01]  /*0de0*/  SHF.L.U32 R141, R5, 0x2, RZ ;  /* 0x00000002058d7819 */ /* 0x000fe200000006ff */
[----:B------:R-:W-:Y:S01]  /*0df0*/  CS2R R30, SRZ ;  /* 0x00000000001e7805 */ /* 0x000fe2000001ff00 */
[----:B------:R-:W-:Y:S01]  /*0e00*/  SHF.L.U32 R134, R0, 0x2, RZ ;  /* 0x0000000200867819 */ /* 0x000fe200000006ff */
[-C--:B------:R-:W-:Y:S01]  /*0e10*/  IMAD.WIDE R4, R4, R8.reuse, c[0x0][0x160] ;  /* 0x0000580004047625 */ /* 0x080fe200078e0208 */
[----:B------:R-:W-:Y:S01]  /*0e20*/  SHF.L.U32 R139, R7, 0x2, RZ ;  /* 0x00000002078b7819 */ /* 0x000fe200000006ff */
[----:B------:R1:W-:Y:S01]  /*0e30*/  LDGSTS.E.BYPASS.128 [R135], [R2.64] ;  /* 0x0000000002877fae */ /* 0x0003e2000b901c48 */
[----:B------:R-:W-:Y:S01]  /*0e40*/  IADD3 R143, P1, R2, 0x100, RZ ;  /* 0x00000100028f7810 */ /* 0x000fe20007f3e0ff */
[-C--:B------:R-:W-:Y:S01]  /*0e50*/  IMAD.WIDE R14, R15, R8.reuse, c[0x0][0x168] ;  /* 0x00005a000f0e7625 */ /* 0x080fe200078e0208 */
[----:B------:R-:W-:Y:S01]  /*0e60*/  IADD3 R145, P0, R4, 0x100, RZ ;  /* 0x0000010004917810 */ /* 0x000fe20007f1e0ff */
[----:B------:R2:W-:Y:S01]  /*0e70*/  LDGSTS.E.BYPASS.128 [R134], [R4.64] ;  /* 0x0000000004867fae */ /* 0x0005e2000b901c48 */
[----:B------:R-:W-:Y:S01]  /*0e80*/  IADD3.X R142, RZ, R3, RZ, P1, !PT ;  /* 0x00000003ff8e7210 */ /* 0x000fe20000ffe4ff */
[----:B------:R-:W-:Y:S01]  /*0e90*/  IMAD.WIDE R16, R17, R8, c[0x0][0x168] ;  /* 0x00005a0011107625 */ /* 0x000fe200078e0208 */
[----:B------:R-:W-:-:S02]  /*0ea0*/  IADD3.X R144, RZ, R5, RZ, P0, !PT ;  /* 0x00000005ff907210 */ /* 0x000fc400007fe4ff */
[----:B------:R-:W-:Y:S01]  /*0eb0*/  IADD3 R0, -R62, 0x1f8, RZ ;  /* 0x000001f83e007810 */ /* 0x000fe20007ffe1ff */
[-C--:B------:R-:W-:Y:S01]  /*0ec0*/  IMAD.WIDE R18, R19, R8.reuse, c[0x0][0x168] ;  /* 0x00005a0013127625 */ /* 0x080fe200078e0208 */
[----:B------:R-:W-:Y:S02]  /*0ed0*/  CS2R R62, SRZ ;  /* 0x00000000003e7805 */ /* 0x000fe4000001ff00 */
[----:B------:R-:W-:Y:S01]  /*0ee0*/  IMNMX.U32 R0, R0, 0x1f8, PT ;  /* 0x000001f800007817 */ /* 0x000fe20003800000 */
[----:B------:R-:W-:-:S04]  /*0ef0*/  IMAD.WIDE R20, R21, R8, c[0x0][0x168] ;  /* 0x00005a0015147625 */ /* 0x000fc800078e0208 */
[-C--:B------:R-:W-:Y:S02]  /*0f00*/  IMAD.WIDE R24, R23, R8.reuse, c[0x0][0x168] ;  /* 0x00005a0017187625 */ /* 0x080fe400078e0208 */
[----:B------:R-:W-:Y:S02]  /*0f10*/  CS2R R22, SRZ ;  /* 0x0000000000167805 */ /* 0x000fe4000001ff00 */
[----:B------:R-:W-:-:S04]  /*0f20*/  IMAD.WIDE R26, R26, R8, c[0x0][0x168] ;  /* 0x00005a001a1a7625 */ /* 0x000fc800078e0208 */
[----:B------:R-:W-:-:S04]  /*0f30*/  IMAD.WIDE R6, R6, R8, c[0x0][0x160] ;  /* 0x0000580006067625 */ /* 0x000fc800078e0208 */
[----:B------:R-:W-:Y:S01]  /*0f40*/  IMAD.WIDE R8, R9, R8, c[0x0][0x160] ;  /* 0x0000580009087625 */ /* 0x000fe200078e0208 */
[----:B------:R3:W-:Y:S01]  /*0f50*/  LDGSTS.E.BYPASS.128 [R133], [R6.64] ;  /* 0x0000000006857fae */ /* 0x0007e2000b901c48 */
[----:B------:R-:W-:-:S03]  /*0f60*/  IADD3 R147, P1, R6, 0x100, RZ ;  /* 0x0000010006937810 */ /* 0x000fc60007f3e0ff */
[----:B------:R4:W-:Y:S01]  /*0f70*/  LDGSTS.E.BYPASS.128 [R132], [R8.64] ;  /* 0x0000000008847fae */ /* 0x0009e2000b901c48 */
[----:B------:R-:W-:Y:S02]  /*0f80*/  IADD3 R149, P0, R8, 0x100, RZ ;  /* 0x0000010008957810 */ /* 0x000fe40007f1e0ff */
[----:B------:R-:W-:Y:S01]  /*0f90*/  IADD3.X R146, RZ, R7, RZ, P1, !PT ;  /* 0x00000007ff927210 */ /* 0x000fe20000ffe4ff */
[----:B------:R-:W0:Y:S01]  /*0fa0*/  LDGDEPBAR ;  /* 0x00000000000079af */ /* 0x000e220000000000 */
[----:B------:R-:W-:Y:S02]  /*0fb0*/  IADD3.X R148, RZ, R9, RZ, P0, !PT ;  /* 0x00000009ff947210 */ /* 0x000fe400007fe4ff */
[----:B------:R-:W-:Y:S01]  /*0fc0*/  IADD3 R151, P1, R10, 0x100, RZ ;  /* 0x000001000a977810 */ /* 0x000fe20007f3e0ff */
[----:B------:R5:W-:Y:S01]  /*0fd0*/  LDGSTS.E.BYPASS.128 [R135+0x4000], [R10.64] ;  /* 0x040000000a877fae */ /* 0x000be2000b901c48 */
[----:B------:R-:W-:Y:S02]  /*0fe0*/  IADD3 R153, P0, R12, 0x100, RZ ;  /* 0x000001000c997810 */ /* 0x000fe40007f1e0ff */
[----:B------:R-:W-:Y:S01]  /*0ff0*/  IADD3.X R150, RZ, R11, RZ, P1, !PT ;  /* 0x0000000bff967210 */ /* 0x000fe20000ffe4ff */
[----:B------:R1:W-:Y:S01]  /*1000*/  LDGSTS.E.BYPASS.128 [R134+0x4000], [R12.64] ;  /* 0x040000000c867fae */ /* 0x0003e2000b901c48 */
[----:B------:R-:W-:-:S02]  /*1010*/  IADD3.X R152, RZ, R13, RZ, P0, !PT ;  /* 0x0000000dff987210 */ /* 0x000fc400007fe4ff */
[----:B------:R-:W-:Y:S01]  /*1020*/  IADD3 R155, P1, R14, 0x100, RZ ;  /* 0x000001000e9b7810 */ /* 0x000fe20007f3e0ff */
[----:B------:R1:W-:Y:S01]  /*1030*/  LDGSTS.E.BYPASS.128 [R133+0x4000], [R14.64] ;  /* 0x040000000e857fae */ /* 0x0003e2000b901c48 */
[----:B------:R-:W-:Y:S02]  /*1040*/  IADD3 R157, P0, R16, 0x100, RZ ;  /* 0x00000100109d7810 */ /* 0x000fe40007f1e0ff */
[----:B------:R-:W-:Y:S01]  /*1050*/  IADD3.X R154, RZ, R15, RZ, P1, !PT ;  /* 0x0000000fff9a7210 */ /* 0x000fe20000ffe4ff */
[----:B------:R1:W-:Y:S01]  /*1060*/  LDGSTS.E.BYPASS.128 [R132+0x4000], [R16.64] ;  /* 0x0400000010847fae */ /* 0x0003e2000b901c48 */
[----:B------:R-:W-:Y:S02]  /*1070*/  IADD3.X R156, RZ, R17, RZ, P0, !PT ;  /* 0x00000011ff9c7210 */ /* 0x000fe400007fe4ff */
[----:B------:R-:W-:Y:S01]  /*1080*/  IADD3 R159, P1, R18, 0x100, RZ ;  /* 0x00000100129f7810 */ /* 0x000fe20007f3e0ff */
[----:B------:R1:W-:Y:S01]  /*1090*/  LDGSTS.E.BYPASS.128 [R141+0x4000], [R18.64] ;  /* 0x04000000128d7fae */ /* 0x0003e2000b901c48 */
[----:B------:R-:W-:-:S02]  /*10a0*/  IADD3 R161, P0, R20, 0x100, RZ ;  /* 0x0000010014a17810 */ /* 0x000fc40007f1e0ff */
[----:B------:R-:W-:Y:S01]  /*10b0*/  IADD3.X R158, RZ, R19, RZ, P1, !PT ;  /* 0x00000013ff9e7210 */ /* 0x000fe20000ffe4ff */
[----:B------:R1:W-:Y:S01]  /*10c0*/  LDGSTS.E.BYPASS.128 [R140+0x4000], [R20.64] ;  /* 0x04000000148c7fae */ /* 0x0003e2000b901c48 */
[----:B------:R-:W-:Y:S02]  /*10d0*/  IADD3.X R160, RZ, R21, RZ, P0, !PT ;  /* 0x00000015ffa07210 */ /* 0x000fe400007fe4ff */
[----:B------:R-:W-:Y:S01]  /*10e0*/  IADD3 R163, P1, R24, 0x100, RZ ;  /* 0x0000010018a37810 */ /* 0x000fe20007f3e0ff */
[----:B------:R1:W-:Y:S01]  /*10f0*/  LDGSTS.E.BYPASS.128 [R139+0x4000], [R24.64] ;  /* 0x04000000188b7fae */ /* 0x0003e2000b901c48 */
[----:B------:R-:W-:Y:S02]  /*1100*/  IADD3 R165, P0, R26, 0x100, RZ ;  /* 0x000001001aa57810 */ /* 0x000fe40007f1e0ff */
[----:B------:R-:W-:Y:S01]  /*1110*/  IADD3.X R162, RZ, R25, RZ, P1, !PT ;  /* 0x00000019ffa27210 */ /* 0x000fe20000ffe4ff */
[----:B------:R1:W-:Y:S01]  /*1120*/  LDGSTS.E.BYPASS.128 [R138+0x4000], [R26.64] ;  /* 0x040000001a8a7fae */ /* 0x0003e2000b901c48 */
[----:B------:R-:W-:-:S03]  /*1130*/  IADD3.X R164, RZ, R27, RZ, P0, !PT ;  /* 0x0000001bffa47210 */ /* 0x000fc600007fe4ff */
[----:B------:R-:W0:Y:S04]  /*1140*/  LDGDEPBAR ;  /* 0x00000000000079af */ /* 0x000e280000000000 */
[----:B------:R-:W-:Y:S06]  /*1150*/  BAR.SYNC 0x0 ;  /* 0x0000000000007b1d */ /* 0x000fec0000000000 */
[----:B------:R-:W-:Y:S01]  /*1160*/  @!PT LDS RZ, [RZ] ;  /* 0x00000000fffff984 */ /* 0x000fe20000000800 */
[----:B------:R-:W-:Y:S01]  /*1170*/  @!PT LDS RZ, [RZ] ;  /* 0x00000000fffff984 */ /* 0x000fe20000000800 */
[----:B------:R-:W-:Y:S01]  /*1180*/  @!PT LDS RZ, [RZ] ;  /* 0x00000000fffff984 */ /* 0x000fe20000000800 */
[----:B------:R1:W-:Y:S04]  /*1190*/  LDGSTS.E.BYPASS.128 [R135+0x2000], [R2.64+0x80] ;  /* 0x0200008002877fae */ /* 0x0003e8000b901c48 */
[----:B------:R2:W-:Y:S04]  /*11a0*/  LDGSTS.E.BYPASS.128 [R134+0x2000], [R4.64+0x80] ;  /* 0x0200008004867fae */ /* 0x0005e8000b901c48 */
[----:B------:R3:W-:Y:S04]  /*11b0*/  LDGSTS.E.BYPASS.128 [R133+0x2000], [R6.64+0x80] ;  /* 0x0200008006857fae */ /* 0x0007e8000b901c48 */
[----:B------:R4:W-:Y:S04]  /*11c0*/  LDGSTS.E.BYPASS.128 [R132+0x2000], [R8.64+0x80] ;  /* 0x0200008008847fae */ /* 0x0009e8000b901c48 */
[----:B------:R-:W0:Y:S01]  /*11d0*/  LDGDEPBAR ;  /* 0x00000000000079af */ /* 0x000e220000000000 */
[----:B--2---:R-:W-:-:S03]  /*11e0*/  CS2R R4, SRZ ;  /* 0x0000000000047805 */ /* 0x004fc6000001ff00 */
[----:B------:R5:W-:Y:S01]  /*11f0*/  LDGSTS.E.BYPASS.128 [R135+0x8000], [R10.64+0x80] ;  /* 0x080000800a877fae */ /* 0x000be2000b901c48 */
[----:B---3--:R-:W-:-:S03]  /*1200*/  CS2R R6, SRZ ;  /* 0x0000000000067805 */ /* 0x008fc6000001ff00 */
[----:B------:R1:W-:Y:S01]  /*1210*/  LDGSTS.E.BYPASS.128 [R134+0x8000], [R12.64+0x80] ;  /* 0x080000800c867fae */ /* 0x0003e2000b901c48 */
[----:B----4-:R-:W-:-:S03]  /*1220*/  CS2R R8, SRZ ;  /* 0x0000000000087805 */ /* 0x010fc6000001ff00 */
[----:B------:R2:W-:Y:S04]  /*1230*/  LDGSTS.E.BYPASS.128 [R133+0x8000], [R14.64+0x80] ;  /* 0x080000800e857fae */ /* 0x0005e8000b901c48 */
[----:B------:R3:W-:Y:S01]  /*1240*/  LDGSTS.E.BYPASS.128 [R132+0x8000], [R16.64+0x80] ;  /* 0x0800008010847fae */ /* 0x0007e2000b901c48 */
[----:B-----5:R-:W-:-:S03]  /*1250*/  CS2R R10, SRZ ;  /* 0x00000000000a7805 */ /* 0x020fc6000001ff00 */
[----:B------:R3:W-:Y:S01]  /*1260*/  LDGSTS.E.BYPASS.128 [R141+0x8000], [R18.64+0x80] ;  /* 0x08000080128d7fae */ /* 0x0007e2000b901c48 */
[----:B-1----:R-:W-:-:S03]  /*1270*/  CS2R R12, SRZ ;  /* 0x00000000000c7805 */ /* 0x002fc6000001ff00 */
[----:B------:R1:W-:Y:S01]  /*1280*/  LDGSTS.E.BYPASS.128 [R140+0x8000], [R20.64+0x80] ;  /* 0x08000080148c7fae */ /* 0x0003e2000b901c48 */
[----:B--2---:R-:W-:-:S03]  /*1290*/  CS2R R14, SRZ ;  /* 0x00000000000e7805 */ /* 0x004fc6000001ff00 */
[----:B------:R2:W-:Y:S04]  /*12a0*/  LDGSTS.E.BYPASS.128 [R139+0x8000], [R24.64+0x80] ;  /* 0x08000080188b7fae */ /* 0x0005e8000b901c48 */
[----:B------:R4:W-:Y:S01]  /*12b0*/  LDGSTS.E.BYPASS.128 [R138+0x8000], [R26.64+0x80] ;  /* 0x080000801a8a7fae */ /* 0x0009e2000b901c48 */
[----:B------:R-:W-:-:S03]  /*12c0*/  UMOV UR8, 0x4000 ;  /* 0x0000400000087882 */ /* 0x000fc60000000000 */
[----:B------:R-:W0:Y:S01]  /*12d0*/  LDGDEPBAR ;  /* 0x00000000000079af */ /* 0x000e220000000000 */
[----:B-1----:R-:W-:Y:S01]  /*12e0*/  CS2R R20, SRZ ;  /* 0x0000000000147805 */ /* 0x002fe2000001ff00 */
[----:B--2---:R-:W-:Y:S01]  /*12f0*/  CS2R R24, SRZ ;  /* 0x0000000000187805 */ /* 0x004fe2000001ff00 */
[----:B----4-:R-:W-:Y:S01]  /*1300*/  CS2R R26, SRZ ;  /* 0x00000000001a7805 */ /* 0x010fe2000001ff00 */
[----:B------:R-:W-:-:S04]  /*1310*/  DEPBAR.LE SB0, 0x2 ;  /* 0x000080800000791a */ /* 0x000fc80000000000 */
[----:B---3--:R-:W-:Y:S06]  /*1320*/  BAR.SYNC 0x0 ;  /* 0x0000000000007b1d */ /* 0x008fec0000000000 */
.L_x_1:
[----:B------:R-:W1:Y:S01]  /*1330*/  S2R R0, SR_TID.X ;  /* 0x0000000000007919 */ /* 0x000e620000002100 */
[----:B------:R-:W-:Y:S01]  /*1340*/  IADD3 R136, R136, 0x20, RZ ;  /* 0x0000002088887810 */ /* 0x000fe20007ffe0ff */
[----:B------:R-:W-:Y:S01]  /*1350*/  ULDC.64 UR10, c[0x0][0x118] ;  /* 0x00004600000a7ab9 */ /* 0x000fe20000000a00 */
[----:B------:R-:W-:Y:S01]  /*1360*/  IADD3 R131, R131, 0x1, RZ ;  /* 0x0000000183837810 */ /* 0x000fe20007ffe0ff */
[----:B------:R-:W-:-:S03]  /*1370*/  UIADD3 UR4, UR4, 0x1, URZ ;  /* 0x0000000104047890 */ /* 0x000fc6000fffe03f */
[----:B------:R-:W-:Y:S01]  /*1380*/  ISETP.GE.AND P1, PT, R131, 0x2, PT ;  /* 0x000000028300780c */ /* 0x000fe20003f26270 */
[----:B------:R-:W-:-:S03]  /*1390*/  UISETP.GE.AND UP0, UPT, UR4, 0x2, UPT ;  /* 0x000000020400788c */ /* 0x000fc6000bf06270 */
[----:B------:R-:W-:Y:S01]  /*13a0*/  SEL R131, R131, RZ, !P1 ;  /* 0x000000ff83837207 */ /* 0x000fe20004800000 */
[----:B------:R-:W-:Y:S01]  /*13b0*/  USEL UR4, UR4, URZ, !UP0 ;  /* 0x0000003f04047287 */ /* 0x000fe2000c000000 */
[----:B-1----:R-:W-:-:S04]  /*13c0*/  SHF.L.U32 R0, R0, 0x2, RZ ;  /* 0x0000000200007819 */ /* 0x002fc800000006ff */
[C---:B------:R-:W-:Y:S02]  /*13d0*/  LOP3.LUT R2, R0.reuse, 0x7c, RZ, 0xc0, !PT ;  /* 0x0000007c00027812 */ /* 0x040fe400078ec0ff */
[----:B------:R-:W-:Y:S02]  /*13e0*/  LOP3.LUT R0, R0, 0x780, RZ, 0xc0, !PT ;  /* 0x0000078000007812 */ /* 0x000fe400078ec0ff */
[----:B------:R-:W-:Y:S01]  /*13f0*/  LEA R76, R2, UR8, 0x7 ;  /* 0x00000008024c7c11 */ /* 0x000fe2000f8e38ff */
[----:B------:R-:W-:Y:S02]  /*1400*/  ULEA UR8, UR4, 0x4000, 0xe ;  /* 0x0000400004087891 */ /* 0x000fe4000f8e703f */
[----:B------:R-:W-:Y:S04]  /*1410*/  LDS.128 R96, [R0.X4+UR5] ;  /* 0x0000000500607984 */ /* 0x000fe80008004c00 */
[----:B------:R-:W1:Y:S04]  /*1420*/  LDS.128 R16, [R76+0x80] ;  /* 0x000080004c107984 */ /* 0x000e680000000c00 */
[----:B------:R-:W2:Y:S04]  /*1430*/  LDS.128 R92, [R76] ;  /* 0x000000004c5c7984 */ /* 0x000ea80000000c00 */
[----:B------:R-:W3:Y:S04]  /*1440*/  LDS.128 R64, [R76+0x100] ;  /* 0x000100004c407984 */ /* 0x000ee80000000c00 */
[----:B------:R-:W4:Y:S04]  /*1450*/  LDS.128 R68, [R76+0x180] ;  /* 0x000180004c447984 */ /* 0x000f280000000c00 */
[----:B------:R-:W5:Y:S04]  /*1460*/  LDS.128 R108, [R0.X4+UR5+0x80] ;  /* 0x00008005006c7984 */ /* 0x000f680008004c00 */
[----:B------:R-:W5:Y:S04]  /*1470*/  LDS.128 R72, [R0.X4+UR5+0x100] ;  /* 0x0001000500487984 */ /* 0x000f680008004c00 */
[----:B------:R-:W5:Y:S01]  /*1480*/  LDS.128 R88, [R0.X4+UR5+0x180] ;  /* 0x0001800500587984 */ /* 0x000f620008004c00 */
[C---:B-1----:R-:W-:Y:S01]  /*1490*/  FFMA R2, R96.reuse, R16, R61 ;  /* 0x0000001060027223 */ /* 0x042fe2000000003d */
[----:B--2---:R-:W-:-:S03]  /*14a0*/  FFMA R60, R96, R92, R60 ;  /* 0x0000005c603c7223 */ /* 0x004fc6000000003c */
[C---:B------:R-:W-:Y:S01]  /*14b0*/  FFMA R61, R97.reuse, R17, R2 ;  /* 0x00000011613d7223 */ /* 0x040fe20000000002 */
[C---:B---3--:R-:W-:Y:S01]  /*14c0*/  FFMA R62, R96.reuse, R64, R62 ;  /* 0x00000040603e7223 */ /* 0x048fe2000000003e */
[----:B----4-:R-:W-:Y:S01]  /*14d0*/  FFMA R96, R96, R68, R63 ;  /* 0x0000004460607223 */ /* 0x010fe2000000003f */
[C---:B------:R-:W-:Y:S01]  /*14e0*/  FFMA R63, R97.reuse, R93, R60 ;  /* 0x0000005d613f7223 */ /* 0x040fe2000000003c */
[C---:B------:R-:W-:Y:S01]  /*14f0*/  FFMA R60, R98.reuse, R18, R61 ;  /* 0x00000012623c7223 */ /* 0x040fe2000000003d */
[C---:B------:R-:W-:Y:S01]  /*1500*/  FFMA R3, R97.reuse, R65, R62 ;  /* 0x0000004161037223 */ /* 0x040fe2000000003e */
[----:B------:R-:W-:Y:S01]  /*1510*/  FFMA R97, R97, R69, R96 ;  /* 0x0000004561617223 */ /* 0x000fe20000000060 */
[----:B------:R-:W-:Y:S01]  /*1520*/  FFMA R2, R98, R94, R63 ;  /* 0x0000005e62027223 */ /* 0x000fe2000000003f */
[C---:B------:R-:W-:Y:S01]  /*1530*/  FFMA R105, R99.reuse, R19, R60 ;  /* 0x0000001363697223 */ /* 0x040fe2000000003c */
[----:B-----5:R-:W-:Y:S01]  /*1540*/  FFMA R60, R108, R68, R59 ;  /* 0x000000446c3c7223 */ /* 0x020fe2000000003b */
[----:B------:R-:W-:Y:S01]  /*1550*/  FFMA R102, R98, R66, R3 ;  /* 0x0000004262667223 */ /* 0x000fe20000000003 */
[----:B------:R-:W-:Y:S01]  /*1560*/  FFMA R103, R99, R95, R2 ;  /* 0x0000005f63677223 */ /* 0x000fe20000000002 */
[C---:B------:R-:W-:Y:S01]  /*1570*/  FFMA R2, R108.reuse, R16, R57 ;  /* 0x000000106c027223 */ /* 0x040fe20000000039 */
[C---:B------:R-:W-:Y:S01]  /*1580*/  FFMA R3, R109.reuse, R69, R60 ;  /* 0x000000456d037223 */ /* 0x040fe2000000003c */
[C---:B------:R-:W-:Y:S01]  /*1590*/  FFMA R58, R108.reuse, R64, R58 ;  /* 0x000000406c3a7223 */ /* 0x040fe2000000003a */
[----:B------:R-:W1:Y:S01]  /*15a0*/  LDS.128 R60, [R0.X4+UR5+0x800] ;  /* 0x00080005003c7984 */ /* 0x000e620008004c00 */
[C---:B------:R-:W-:Y:S01]  /*15b0*/  FFMA R59, R109.reuse, R17, R2 ;  /* 0x000000116d3b7223 */ /* 0x040fe20000000002 */
[----:B------:R-:W-:Y:S01]  /*15c0*/  FFMA R56, R108, R92, R56 ;  /* 0x0000005c6c387223 */ /* 0x000fe20000000038 */
[----:B------:R-:W-:Y:S01]  /*15d0*/  FFMA R104, R98, R70, R97 ;  /* 0x0000004662687223 */ /* 0x000fe20000000061 */
[C---:B------:R-:W-:Y:S01]  /*15e0*/  FFMA R57, R109.reuse, R65, R58 ;  /* 0x000000416d397223 */ /* 0x040fe2000000003a */
[----:B------:R-:W-:Y:S01]  /*15f0*/  FFMA R2, R110, R18, R59 ;  /* 0x000000126e027223 */ /* 0x000fe2000000003b */
[----:B------:R-:W-:Y:S01]  /*1600*/  FFMA R109, R109, R93, R56 ;  /* 0x0000005d6d6d7223 */ /* 0x000fe20000000038 */
[C---:B------:R-:W-:Y:S01]  /*1610*/  FFMA R102, R99.reuse, R67, R102 ;  /* 0x0000004363667223 */ /* 0x040fe20000000066 */
[----:B------:R-:W-:Y:S01]  /*1620*/  FFMA R104, R99, R71, R104 ;  /* 0x0000004763687223 */ /* 0x000fe20000000068 */
[C---:B------:R-:W-:Y:S01]  /*1630*/  FFMA R56, R72.reuse, R68, R55 ;  /* 0x0000004448387223 */ /* 0x040fe20000000037 */
[----:B------:R-:W-:Y:S01]  /*1640*/  FFMA R99, R111, R19, R2 ;  /* 0x000000136f637223 */ /* 0x000fe20000000002 */
[C---:B------:R-:W-:Y:S01]  /*1650*/  FFMA R54, R72.reuse, R64, R54 ;  /* 0x0000004048367223 */ /* 0x040fe20000000036 */
[----:B------:R-:W-:Y:S01]  /*1660*/  FFMA R2, R72, R16, R53 ;  /* 0x0000001048027223 */ /* 0x000fe20000000035 */
[----:B------:R-:W-:Y:S01]  /*1670*/  FFMA R100, R110, R70, R3 ;  /* 0x000000466e647223 */ /* 0x000fe20000000003 */
[----:B------:R-:W-:Y:S01]  /*1680*/  FFMA R52, R72, R92, R52 ;  /* 0x0000005c48347223 */ /* 0x000fe20000000034 */
[C---:B------:R-:W-:Y:S01]  /*1690*/  FFMA R3, R73.reuse, R69, R56 ;  /* 0x0000004549037223 */ /* 0x040fe20000000038 */
[----:B------:R-:W-:Y:S01]  /*16a0*/  FFMA R98, R110, R66, R57 ;  /* 0x000000426e627223 */ /* 0x000fe20000000039 */
[C---:B------:R-:W-:Y:S01]  /*16b0*/  FFMA R53, R73.reuse, R65, R54 ;  /* 0x0000004149357223 */ /* 0x040fe20000000036 */
[C---:B------:R-:W-:Y:S01]  /*16c0*/  FFMA R55, R73.reuse, R17, R2 ;  /* 0x0000001149377223 */ /* 0x040fe20000000002 */
[----:B------:R-:W2:Y:S01]  /*16d0*/  LDS.128 R56, [R0.X4+UR5+0x880] ;  /* 0x0008800500387984 */ /* 0x000ea20008004c00 */
[----:B------:R-:W-:Y:S01]  /*16e0*/  FFMA R73, R73, R93, R52 ;  /* 0x0000005d49497223 */ /* 0x000fe20000000034 */
[C---:B------:R-:W-:Y:S01]  /*16f0*/  FFMA R52, R74.reuse, R70, R3 ;  /* 0x000000464a347223 */ /* 0x040fe20000000003 */
[----:B------:R-:W-:Y:S01]  /*1700*/  FFMA R2, R74, R18, R55 ;  /* 0x000000124a027223 */ /* 0x000fe20000000037 */
[C---:B------:R-:W-:Y:S01]  /*1710*/  FFMA R50, R88.reuse, R64, R50 ;  /* 0x0000004058327223 */ /* 0x040fe20000000032 */
[C---:B------:R-:W-:Y:S01]  /*1720*/  FFMA R48, R88.reuse, R92, R48 ;  /* 0x0000005c58307223 */ /* 0x040fe20000000030 */
[C---:B------:R-:W-:Y:S01]  /*1730*/  FFMA R77, R75.reuse, R71, R52 ;  /* 0x000000474b4d7223 */ /* 0x040fe20000000034 */
[C---:B------:R-:W-:Y:S01]  /*1740*/  FFMA R52, R88.reuse, R68, R51 ;  /* 0x0000004458347223 */ /* 0x040fe20000000033 */
[----:B------:R-:W-:Y:S01]  /*1750*/  FFMA R79, R75, R19, R2 ;  /* 0x000000134b4f7223 */ /* 0x000fe20000000002 */
[----:B------:R-:W-:Y:S01]  /*1760*/  FFMA R2, R88, R16, R49 ;  /* 0x0000001058027223 */ /* 0x000fe20000000031 */
[C---:B------:R-:W-:Y:S01]  /*1770*/  FFMA R78, R74.reuse, R66, R53 ;  /* 0x000000424a4e7223 */ /* 0x040fe20000000035 */
[C---:B------:R-:W-:Y:S01]  /*1780*/  FFMA R3, R89.reuse, R69, R52 ;  /* 0x0000004559037223 */ /* 0x040fe20000000034 */
[C---:B------:R-:W-:Y:S01]  /*1790*/  FFMA R49, R89.reuse, R65, R50 ;  /* 0x0000004159317223 */ /* 0x040fe20000000032 */
[C---:B------:R-:W-:Y:S01]  /*17a0*/  FFMA R51, R89.reuse, R17, R2 ;  /* 0x0000001159337223 */ /* 0x040fe20000000002 */
[----:B------:R-:W3:Y:S01]  /*17b0*/  LDS.128 R52, [R0.X4+UR5+0x900] ;  /* 0x0009000500347984 */ /* 0x000ee20008004c00 */
[----:B------:R-:W-:Y:S01]  /*17c0*/  FFMA R74, R74, R94, R73 ;  /* 0x0000005e4a4a7223 */ /* 0x000fe20000000049 */
[----:B------:R-:W-:Y:S01]  /*17d0*/  FFMA R89, R89, R93, R48 ;  /* 0x0000005d59597223 */ /* 0x000fe20000000030 */
[C---:B------:R-:W-:Y:S01]  /*17e0*/  FFMA R48, R90.reuse, R70, R3 ;  /* 0x000000465a307223 */ /* 0x040fe20000000003 */
[C---:B------:R-:W-:Y:S01]  /*17f0*/  FFMA R78, R75.reuse, R67, R78 ;  /* 0x000000434b4e7223 */ /* 0x040fe2000000004e */
[----:B------:R-:W-:Y:S01]  /*1800*/  FFMA R97, R75, R95, R74 ;  /* 0x0000005f4b617223 */ /* 0x000fe2000000004a */
[----:B------:R-:W-:Y:S01]  /*1810*/  FFMA R74, R90, R66, R49 ;  /* 0x000000425a4a7223 */ /* 0x000fe20000000031 */
[----:B------:R-:W-:Y:S01]  /*1820*/  FFMA R75, R91, R71, R48 ;  /* 0x000000475b4b7223 */ /* 0x000fe20000000030 */
[----:B-1----:R-:W-:Y:S01]  /*1830*/  FFMA R48, R60, R68, R47 ;  /* 0x000000443c307223 */ /* 0x002fe2000000002f */
[----:B------:R-:W-:Y:S01]  /*1840*/  FFMA R2, R90, R18, R51 ;  /* 0x000000125a027223 */ /* 0x000fe20000000033 */
[C---:B------:R-:W-:Y:S01]  /*1850*/  FFMA R46, R60.reuse, R64, R46 ;  /* 0x000000403c2e7223 */ /* 0x040fe2000000002e */
[C---:B------:R-:W-:Y:S01]  /*1860*/  FFMA R44, R60.reuse, R92, R44 ;  /* 0x0000005c3c2c7223 */ /* 0x040fe2000000002c */
[----:B------:R-:W-:Y:S01]  /*1870*/  FFMA R3, R61, R69, R48 ;  /* 0x000000453d037223 */ /* 0x000fe20000000030 */
[----:B------:R-:W-:Y:S01]  /*1880*/  FFMA R73, R91, R19, R2 ;  /* 0x000000135b497223 */ /* 0x000fe20000000002 */
[----:B------:R-:W1:Y:S01]  /*1890*/  LDS.128 R48, [R0.X4+UR5+0x980] ;  /* 0x0009800500307984 */ /* 0x000e620008004c00 */
[----:B------:R-:W-:Y:S01]  /*18a0*/  FFMA R2, R60, R16, R45 ;  /* 0x000000103c027223 */ /* 0x000fe2000000002d */
[C---:B------:R-:W-:Y:S01]  /*18b0*/  FFMA R45, R61.reuse, R65, R46 ;  /* 0x000000413d2d7223 */ /* 0x040fe2000000002e */
[----:B------:R-:W-:Y:S01]  /*18c0*/  FFMA R126, R62, R70, R3 ;  /* 0x000000463e7e7223 */ /* 0x000fe20000000003 */
[----:B------:R-:W-:Y:S01]  /*18d0*/  FFMA R110, R110, R94, R109 ;  /* 0x0000005e6e6e7223 */ /* 0x000fe2000000006d */
[C---:B------:R-:W-:Y:S01]  /*18e0*/  FFMA R47, R61.reuse, R17, R2 ;  /* 0x000000113d2f7223 */ /* 0x040fe20000000002 */
[C---:B------:R-:W-:Y:S01]  /*18f0*/  FFMA R2, R62.reuse, R66, R45 ;  /* 0x000000423e027223 */ /* 0x040fe2000000002d */
[----:B------:R-:W-:Y:S01]  /*1900*/  FFMA R61, R61, R93, R44 ;  /* 0x0000005d3d3d7223 */ /* 0x000fe2000000002c */
[----:B------:R-:W-:Y:S01]  /*1910*/  FFMA R101, R111, R95, R110 ;  /* 0x0000005f6f657223 */ /* 0x000fe2000000006e */
[C---:B------:R-:W-:Y:S01]  /*1920*/  FFMA R124, R62.reuse, R18, R47 ;  /* 0x000000123e7c7223 */ /* 0x040fe2000000002f */
[----:B------:R-:W-:Y:S01]  /*1930*/  FFMA R125, R63, R67, R2 ;  /* 0x000000433f7d7223 */ /* 0x000fe20000000002 */
[----:B------:R-:W-:Y:S01]  /*1940*/  FFMA R62, R62, R94, R61 ;  /* 0x0000005e3e3e7223 */ /* 0x000fe2000000003d */
[C---:B--2---:R-:W-:Y:S01]  /*1950*/  FFMA R44, R56.reuse, R68, R43 ;  /* 0x00000044382c7223 */ /* 0x044fe2000000002b */
[C---:B------:R-:W-:Y:S01]  /*1960*/  FFMA R2, R56.reuse, R16, R41 ;  /* 0x0000001038027223 */ /* 0x040fe20000000029 */
[C---:B------:R-:W-:Y:S01]  /*1970*/  FFMA R42, R56.reuse, R64, R42 ;  /* 0x00000040382a7223 */ /* 0x040fe2000000002a */
[----:B------:R-:W-:Y:S01]  /*1980*/  FFMA R40, R56, R92, R40 ;  /* 0x0000005c38287223 */ /* 0x000fe20000000028 */
[C---:B------:R-:W-:Y:S01]  /*1990*/  FFMA R41, R57.reuse, R69, R44 ;  /* 0x0000004539297223 */ /* 0x040fe2000000002c */
[C---:B------:R-:W-:Y:S01]  /*19a0*/  FFMA R61, R57.reuse, R17, R2 ;  /* 0x00000011393d7223 */ /* 0x040fe20000000002 */
[C---:B------:R-:W-:Y:S01]  /*19b0*/  FFMA R43, R57.reuse, R65, R42 ;  /* 0x00000041392b7223 */ /* 0x040fe2000000002a */
[----:B------:R-:W2:Y:S01]  /*19c0*/  LDS.128 R44, [R0.X4+UR5+0x1000] ;  /* 0x00100005002c7984 */ /* 0x000ea20008004c00 */
[----:B------:R-:W-:Y:S01]  /*19d0*/  FFMA R57, R57, R93, R40 ;  /* 0x0000005d39397223 */ /* 0x000fe20000000028 */
[C---:B------:R-:W-:Y:S01]  /*19e0*/  FFMA R40, R58.reuse, R18, R61 ;  /* 0x000000123a287223 */ /* 0x040fe2000000003d */
[C---:B------:R-:W-:Y:S01]  /*19f0*/  FFMA R42, R58.reuse, R70, R41 ;  /* 0x000000463a2a7223 */ /* 0x040fe20000000029 */
[C---:B------:R-:W-:Y:S01]  /*1a00*/  FFMA R122, R58.reuse, R66, R43 ;  /* 0x000000423a7a7223 */ /* 0x040fe2000000002b */
[----:B------:R-:W-:Y:S01]  /*1a10*/  FFMA R2, R58, R94, R57 ;  /* 0x0000005e3a027223 */ /* 0x000fe20000000039 */
[C---:B------:R-:W-:Y:S01]  /*1a20*/  FFMA R121, R59.reuse, R19, R40 ;  /* 0x000000133b797223 */ /* 0x040fe20000000028 */
[----:B------:R-:W-:Y:S01]  /*1a30*/  FFMA R123, R59, R71, R42 ;  /* 0x000000473b7b7223 */ /* 0x000fe2000000002a */
[C---:B---3--:R-:W-:Y:S01]  /*1a40*/  FFMA R40, R52.reuse, R64, R38 ;  /* 0x0000004034287223 */ /* 0x048fe20000000026 */
[C---:B------:R-:W-:Y:S01]  /*1a50*/  FFMA R42, R52.reuse, R68, R39 ;  /* 0x00000044342a7223 */ /* 0x040fe20000000027 */
[C---:B------:R-:W-:Y:S01]  /*1a60*/  FFMA R38, R52.reuse, R16, R37 ;  /* 0x0000001034267223 */ /* 0x040fe20000000025 */
[----:B------:R-:W-:Y:S01]  /*1a70*/  FFMA R36, R52, R92, R36 ;  /* 0x0000005c34247223 */ /* 0x000fe20000000024 */
[C---:B------:R-:W-:Y:S01]  /*1a80*/  FFMA R39, R53.reuse, R65, R40 ;  /* 0x0000004135277223 */ /* 0x040fe20000000028 */
[C---:B------:R-:W-:Y:S01]  /*1a90*/  FFMA R37, R53.reuse, R69, R42 ;  /* 0x0000004535257223 */ /* 0x040fe2000000002a */
[C---:B------:R-:W-:Y:S01]  /*1aa0*/  FFMA R57, R53.reuse, R17, R38 ;  /* 0x0000001135397223 */ /* 0x040fe20000000026 */
[----:B------:R-:W-:Y:S01]  /*1ab0*/  FFMA R53, R53, R93, R36 ;  /* 0x0000005d35357223 */ /* 0x000fe20000000024 */
[----:B------:R-:W3:Y:S01]  /*1ac0*/  LDS.128 R40, [R0.X4+UR5+0x1080] ;  /* 0x0010800500287984 */ /* 0x000ee20008004c00 */
[C---:B------:R-:W-:Y:S01]  /*1ad0*/  FFMA R36, R54.reuse, R66, R39 ;  /* 0x0000004236247223 */ /* 0x040fe20000000027 */
[C---:B------:R-:W-:Y:S01]  /*1ae0*/  FFMA R120, R54.reuse, R70, R37 ;  /* 0x0000004636787223 */ /* 0x040fe20000000025 */
[C---:B------:R-:W-:Y:S01]  /*1af0*/  FFMA R118, R54.reuse, R18, R57 ;  /* 0x0000001236767223 */ /* 0x040fe20000000039 */
[----:B------:R-:W-:Y:S01]  /*1b00*/  FFMA R54, R54, R94, R53 ;  /* 0x0000005e36367223 */ /* 0x000fe20000000035 */
[----:B------:R-:W-:Y:S01]  /*1b10*/  FFMA R119, R55, R67, R36 ;  /* 0x0000004337777223 */ /* 0x000fe20000000024 */
[C---:B-1----:R-:W-:Y:S01]  /*1b20*/  FFMA R36, R48.reuse, R64, R34 ;  /* 0x0000004030247223 */ /* 0x042fe20000000022 */
[C---:B------:R-:W-:Y:S01]  /*1b30*/  FFMA R38, R48.reuse, R68, R35 ;  /* 0x0000004430267223 */ /* 0x040fe20000000023 */
[C---:B------:R-:W-:Y:S01]  /*1b40*/  FFMA R34, R48.reuse, R16, R33 ;  /* 0x0000001030227223 */ /* 0x040fe20000000021 */
[----:B------:R-:W-:Y:S01]  /*1b50*/  FFMA R32, R48, R92, R32 ;  /* 0x0000005c30207223 */ /* 0x000fe20000000020 */
[C---:B------:R-:W-:Y:S01]  /*1b60*/  FFMA R39, R49.reuse, R65, R36 ;  /* 0x0000004131277223 */ /* 0x040fe20000000024 */
[C---:B------:R-:W-:Y:S01]  /*1b70*/  FFMA R37, R49.reuse, R69, R38 ;  /* 0x0000004531257223 */ /* 0x040fe20000000026 */
[C---:B------:R-:W-:Y:S01]  /*1b80*/  FFMA R53, R49.reuse, R17, R34 ;  /* 0x0000001131357223 */ /* 0x040fe20000000022 */
[----:B------:R-:W-:Y:S01]  /*1b90*/  FFMA R49, R49, R93, R32 ;  /* 0x0000005d31317223 */ /* 0x000fe20000000020 */
[C---:B------:R-:W-:Y:S01]  /*1ba0*/  FFMA R36, R50.reuse, R66, R39 ;  /* 0x0000004232247223 */ /* 0x040fe20000000027 */
[----:B------:R-:W1:Y:S01]  /*1bb0*/  LDS.128 R32, [R0.X4+UR5+0x1100] ;  /* 0x0011000500207984 */ /* 0x000e620008004c00 */
[C---:B------:R-:W-:Y:S01]  /*1bc0*/  FFMA R122, R59.reuse, R67, R122 ;  /* 0x000000433b7a7223 */ /* 0x040fe2000000007a */
[----:B------:R-:W-:Y:S01]  /*1bd0*/  FFMA R2, R59, R95, R2 ;  /* 0x0000005f3b027223 */ /* 0x000fe20000000002 */
[----:B------:R-:W-:Y:S01]  /*1be0*/  FFMA R115, R51, R67, R36 ;  /* 0x0000004333737223 */ /* 0x000fe20000000024 */
[----:B------:R-:W4:Y:S01]  /*1bf0*/  LDS.128 R56, [R0.X4+UR5+0x1180] ;  /* 0x0011800500387984 */ /* 0x000f220008004c00 */
        /* <DEDUP_REMOVED lines=30> */
[----:B------:R-:W-:Y:S01]  /*1de0*/  FFMA R106, R42, R18, R29 ;  /* 0x000000122a6a7223 */ /* 0x000fe2000000001d */
[----:B------:R-:W-:Y:S01]  /*1df0*/  FFMA R112, R47, R71, R112 ;  /* 0x000000472f707223 */ /* 0x000fe20000000070 */
[----:B------:R-:W-:Y:S01]  /*1e00*/  FFMA R107, R43, R67, R24 ;  /* 0x000000432b6b7223 */ /* 0x000fe20000000018 */
[C---:B------:R-:W-:Y:S01]  /*1e10*/  FFMA R110, R47.reuse, R19, R110 ;  /* 0x000000132f6e7223 */ /* 0x040fe2000000006e */
[----:B------:R-:W-:Y:S01]  /*1e20*/  FFMA R109, R47, R95, R46 ;  /* 0x0000005f2f6d7223 */ /* 0x000fe2000000002e */
[C---:B-1----:R-:W-:Y:S01]  /*1e30*/  FFMA R24, R32.reuse, R16, R81 ;  /* 0x0000001020187223 */ /* 0x042fe20000000051 */
[C---:B------:R-:W-:Y:S01]  /*1e40*/  FFMA R26, R32.reuse, R68, R83 ;  /* 0x00000044201a7223 */ /* 0x040fe20000000053 */
[C---:B------:R-:W-:Y:S01]  /*1e50*/  FFMA R82, R32.reuse, R64, R82 ;  /* 0x0000004020527223 */ /* 0x040fe20000000052 */
[----:B------:R-:W-:Y:S01]  /*1e60*/  FFMA R32, R32, R92, R80 ;  /* 0x0000005c20207223 */ /* 0x000fe20000000050 */
[C---:B------:R-:W-:Y:S01]  /*1e70*/  FFMA R29, R33.reuse, R17, R24 ;  /* 0x00000011211d7223 */ /* 0x040fe20000000018 */
[C---:B------:R-:W-:Y:S01]  /*1e80*/  FFMA R25, R33.reuse, R69, R26 ;  /* 0x0000004521197223 */ /* 0x040fe2000000001a */
[----:B------:R-:W-:Y:S01]  /*1e90*/  FFMA R27, R33, R65, R82 ;  /* 0x00000041211b7223 */ /* 0x000fe20000000052 */
[----:B------:R-:W1:Y:S01]  /*1ea0*/  LDS.128 R44, [R0.X4+UR5+0x1880] ;  /* 0x00188005002c7984 */ /* 0x000e620008004c00 */
[----:B------:R-:W-:Y:S01]  /*1eb0*/  FFMA R24, R34, R18, R29 ;  /* 0x0000001222187223 */ /* 0x000fe2000000001d */
[C---:B----4-:R-:W-:Y:S01]  /*1ec0*/  FFMA R84, R56.reuse, R92, R84 ;  /* 0x0000005c38547223 */ /* 0x050fe20000000054 */
[----:B------:R-:W-:Y:S01]  /*1ed0*/  FFMA R86, R56, R64, R86 ;  /* 0x0000004038567223 */ /* 0x000fe20000000056 */
[----:B------:R-:W-:Y:S01]  /*1ee0*/  FFMA R26, R34, R70, R25 ;  /* 0x00000046221a7223 */ /* 0x000fe20000000019 */
[----:B------:R-:W-:Y:S01]  /*1ef0*/  FFMA R63, R35, R19, R24 ;  /* 0x00000013233f7223 */ /* 0x000fe20000000018 */
[C---:B------:R-:W-:Y:S01]  /*1f00*/  FFMA R24, R56.reuse, R68, R87 ;  /* 0x0000004438187223 */ /* 0x040fe20000000057 */
[----:B------:R-:W-:Y:S01]  /*1f10*/  FFMA R56, R56, R16, R85 ;  /* 0x0000001038387223 */ /* 0x000fe20000000055 */
[C---:B------:R-:W-:Y:S01]  /*1f20*/  FFMA R62, R34.reuse, R66, R27 ;  /* 0x00000042223e7223 */ /* 0x040fe2000000001b */
[-C--:B------:R-:W-:Y:S01]  /*1f30*/  FFMA R33, R33, R93.reuse, R32 ;  /* 0x0000005d21217223 */ /* 0x080fe20000000020 */
[C---:B------:R-:W-:Y:S01]  /*1f40*/  FFMA R29, R57.reuse, R93, R84 ;  /* 0x0000005d391d7223 */ /* 0x040fe20000000054 */
[C---:B------:R-:W-:Y:S01]  /*1f50*/  FFMA R25, R57.reuse, R69, R24 ;  /* 0x0000004539197223 */ /* 0x040fe20000000018 */
        /* <DEDUP_REMOVED lines=8> */
[C---:B--2---:R-:W-:Y:S01]  /*1fe0*/  FFMA R8, R36.reuse, R92, R8 ;  /* 0x0000005c24087223 */ /* 0x044fe20000000008 */
[C---:B------:R-:W-:Y:S01]  /*1ff0*/  FFMA R62, R35.reuse, R67, R62 ;  /* 0x00000043233e7223 */ /* 0x040fe2000000003e */
[----:B------:R-:W-:Y:S01]  /*2000*/  FFMA R96, R35, R95, R96 ;  /* 0x0000005f23607223 */ /* 0x000fe20000000060 */
[C---:B------:R-:W-:Y:S01]  /*2010*/  FFMA R56, R59.reuse, R71, R56 ;  /* 0x000000473b387223 */ /* 0x040fe20000000038 */
[----:B------:R-:W2:Y:S01]  /*2020*/  LDS.128 R32, [R0.X4+UR5+0x1900] ;  /* 0x0019000500207984 */ /* 0x000ea20008004c00 */
[C---:B------:R-:W-:Y:S01]  /*2030*/  FFMA R57, R59.reuse, R67, R26 ;  /* 0x000000433b397223 */ /* 0x040fe2000000001a */
[C---:B------:R-:W-:Y:S01]  /*2040*/  FFMA R58, R59.reuse, R19, R58 ;  /* 0x000000133b3a7223 */ /* 0x040fe2000000003a */
[----:B------:R-:W-:Y:S01]  /*2050*/  FFMA R59, R59, R95, R24 ;  /* 0x0000005f3b3b7223 */ /* 0x000fe20000000018 */
[C---:B------:R-:W-:Y:S01]  /*2060*/  FFMA R24, R36.reuse, R68, R11 ;  /* 0x0000004424187223 */ /* 0x040fe2000000000b */
[C---:B------:R-:W-:Y:S01]  /*2070*/  FFMA R25, R37.reuse, R93, R8 ;  /* 0x0000005d25197223 */ /* 0x040fe20000000008 */
[C---:B------:R-:W-:Y:S01]  /*2080*/  FFMA R10, R36.reuse, R64, R10 ;  /* 0x00000040240a7223 */ /* 0x040fe2000000000a */
[----:B------:R-:W-:Y:S01]  /*2090*/  FFMA R36, R36, R16, R9 ;  /* 0x0000001024247223 */ /* 0x000fe20000000009 */
[----:B------:R-:W-:Y:S01]  /*20a0*/  FFMA R9, R37, R69, R24 ;  /* 0x0000004525097223 */ /* 0x000fe20000000018 */
[-C--:B------:R-:W-:Y:S01]  /*20b0*/  FFMA R8, R38, R94.reuse, R25 ;  /* 0x0000005e26087223 */ /* 0x080fe20000000019 */
[----:B------:R-:W-:Y:S01]  /*20c0*/  FFMA R72, R90, R94, R89 ;  /* 0x0000005e5a487223 */ /* 0x000fe20000000059 */
[C---:B------:R-:W-:Y:S01]  /*20d0*/  FFMA R114, R50.reuse, R18, R53 ;  /* 0x0000001232727223 */ /* 0x040fe20000000035 */
[----:B------:R-:W3:Y:S01]  /*20e0*/  LDS.128 R24, [R0.X4+UR5+0x1980] ;  /* 0x0019800500187984 */ /* 0x000ee20008004c00 */
[-C--:B------:R-:W-:Y:S01]  /*20f0*/  FFMA R50, R50, R94.reuse, R49 ;  /* 0x0000005e32327223 */ /* 0x080fe20000000031 */
[----:B------:R-:W-:Y:S01]  /*2100*/  FFMA R60, R42, R94, R41 ;  /* 0x0000005e2a3c7223 */ /* 0x000fe20000000029 */
[C---:B------:R-:W-:Y:S01]  /*2110*/  FFMA R74, R91.reuse, R67, R74 ;  /* 0x000000435b4a7223 */ /* 0x040fe2000000004a */
[----:B------:R-:W-:Y:S01]  /*2120*/  FFMA R72, R91, R95, R72 ;  /* 0x0000005f5b487223 */ /* 0x000fe20000000048 */
[C---:B------:R-:W-:Y:S01]  /*2130*/  FFMA R120, R55.reuse, R71, R120 ;  /* 0x0000004737787223 */ /* 0x040fe20000000078 */
[C---:B------:R-:W-:Y:S01]  /*2140*/  FFMA R118, R55.reuse, R19, R118 ;  /* 0x0000001337767223 */ /* 0x040fe20000000076 */
[----:B------:R-:W-:Y:S01]  /*2150*/  FFMA R117, R55, R95, R54 ;  /* 0x0000005f37757223 */ /* 0x000fe20000000036 */
[----:B------:R-:W-:Y:S01]  /*2160*/  LDS.128 R88, [R0.X4+UR5+0x10] ;  /* 0x0000100500587984 */ /* 0x000fe20008004c00 */
[C---:B------:R-:W-:Y:S01]  /*2170*/  FFMA R116, R51.reuse, R71, R116 ;  /* 0x0000004733747223 */ /* 0x040fe20000000074 */
[C---:B------:R-:W-:Y:S01]  /*2180*/  FFMA R114, R51.reuse, R19, R114 ;  /* 0x0000001333727223 */ /* 0x040fe20000000072 */
[----:B------:R-:W-:Y:S01]  /*2190*/  FFMA R113, R51, R95, R50 ;  /* 0x0000005f33717223 */ /* 0x000fe20000000032 */
[----:B------:R-:W4:Y:S01]  /*21a0*/  LDS.128 R52, [R76+0x10] ;  /* 0x000010004c347984 */ /* 0x000f220000000c00 */
[C---:B------:R-:W-:Y:S01]  /*21b0*/  FFMA R108, R43.reuse, R71, R108 ;  /* 0x000000472b6c7223 */ /* 0x040fe2000000006c */
[C---:B------:R-:W-:Y:S01]  /*21c0*/  FFMA R106, R43.reuse, R19, R106 ;  /* 0x000000132b6a7223 */ /* 0x040fe2000000006a */
[----:B------:R-:W-:Y:S01]  /*21d0*/  FFMA R60, R43, R95, R60 ;  /* 0x0000005f2b3c7223 */ /* 0x000fe2000000003c */
[----:B------:R-:W5:Y:S01]  /*21e0*/  LDS.128 R28, [R76+0x90] ;  /* 0x000090004c1c7984 */ /* 0x000f620000000c00 */
[C---:B------:R-:W-:Y:S01]  /*21f0*/  FFMA R11, R37.reuse, R65, R10 ;  /* 0x00000041250b7223 */ /* 0x040fe2000000000a */
[----:B------:R-:W-:Y:S01]  /*2200*/  FFMA R37, R37, R17, R36 ;  /* 0x0000001125257223 */ /* 0x000fe20000000024 */
[C---:B------:R-:W-:Y:S01]  /*2210*/  FFMA R36, R38.reuse, R70, R9 ;  /* 0x0000004626247223 */ /* 0x040fe20000000009 */
[----:B------:R-:W5:Y:S01]  /*2220*/  LDS.128 R48, [R76+0x110] ;  /* 0x000110004c307984 */ /* 0x000f620000000c00 */
[C---:B------:R-:W-:Y:S01]  /*2230*/  FFMA R10, R38.reuse, R66, R11 ;  /* 0x00000042260a7223 */ /* 0x040fe2000000000b */
[----:B------:R-:W-:Y:S01]  /*2240*/  FFMA R38, R38, R18, R37 ;  /* 0x0000001226267223 */ /* 0x000fe20000000025 */
[C---:B-1----:R-:W-:Y:S01]  /*2250*/  FFMA R12, R44.reuse, R92, R12 ;  /* 0x0000005c2c0c7223 */ /* 0x042fe2000000000c */
[----:B------:R-:W1:Y:S01]  /*2260*/  LDS.128 R40, [R76+0x190] ;  /* 0x000190004c287984 */ /* 0x000e620000000c00 */
[C---:B------:R-:W-:Y:S01]  /*2270*/  FFMA R36, R39.reuse, R71, R36 ;  /* 0x0000004727247223 */ /* 0x040fe20000000024 */
[C---:B------:R-:W-:Y:S01]  /*2280*/  FFMA R37, R39.reuse, R67, R10 ;  /* 0x0000004327257223 */ /* 0x040fe2000000000a */
[C---:B------:R-:W-:Y:S01]  /*2290*/  FFMA R38, R39.reuse, R19, R38 ;  /* 0x0000001327267223 */ /* 0x040fe20000000026 */
[----:B------:R-:W1:Y:S01]  /*22a0*/  LDS.128 R84, [R0.X4+UR5+0x90] ;  /* 0x0000900500547984 */ /* 0x000e620008004c00 */
[----:B------:R-:W-:Y:S01]  /*22b0*/  FFMA R39, R39, R95, R8 ;  /* 0x0000005f27277223 */ /* 0x000fe20000000008 */
[C---:B------:R-:W-:Y:S01]  /*22c0*/  FFMA R14, R44.reuse, R64, R14 ;  /* 0x000000402c0e7223 */ /* 0x040fe2000000000e */
[----:B------:R-:W-:Y:S01]  /*22d0*/  FFMA R8, R44, R16, R13 ;  /* 0x000000102c087223 */ /* 0x000fe2000000000d */
[C---:B------:R-:W-:Y:S01]  /*22e0*/  FFMA R13, R45.reuse, R93, R12 ;  /* 0x0000005d2d0d7223 */ /* 0x040fe2000000000c */
[----:B------:R-:W1:Y:S01]  /*22f0*/  LDS.128 R80, [R0.X4+UR5+0x110] ;  /* 0x0001100500507984 */ /* 0x000e620008004c00 */
[C---:B------:R-:W-:Y:S01]  /*2300*/  FFMA R9, R45.reuse, R65, R14 ;  /* 0x000000412d097223 */ /* 0x040fe2000000000e */
[----:B------:R-:W-:Y:S01]  /*2310*/  FFMA R11, R45, R17, R8 ;  /* 0x000000112d0b7223 */ /* 0x000fe20000000008 */
[----:B------:R-:W-:Y:S01]  /*2320*/  FFMA R12, R46, R94, R13 ;  /* 0x0000005e2e0c7223 */ /* 0x000fe2000000000d */
[----:B--2---:R-:W-:Y:S01]  /*2330*/  FFMA R4, R32, R92, R4 ;  /* 0x0000005c20047223 */ /* 0x004fe20000000004 */
[C---:B------:R-:W-:Y:S01]  /*2340*/  FFMA R14, R46.reuse, R66, R9 ;  /* 0x000000422e0e7223 */ /* 0x040fe20000000009 */
[----:B------:R-:W-:Y:S01]  /*2350*/  FFMA R10, R46, R18, R11 ;  /* 0x000000122e0a7223 */ /* 0x000fe2000000000b */
[C---:B------:R-:W-:Y:S01]  /*2360*/  FFMA R11, R47.reuse, R95, R12 ;  /* 0x0000005f2f0b7223 */ /* 0x040fe2000000000c */
[C---:B------:R-:W-:Y:S01]  /*2370*/  FFMA R12, R32.reuse, R64, R6 ;  /* 0x00000040200c7223 */ /* 0x040fe20000000006 */
[----:B------:R-:W-:Y:S01]  /*2380*/  FFMA R9, R47, R67, R14 ;  /* 0x000000432f097223 */ /* 0x000fe2000000000e */
[C---:B------:R-:W-:Y:S01]  /*2390*/  FFMA R14, R32.reuse, R68, R7 ;  /* 0x00000044200e7223 */ /* 0x040fe20000000007 */
[-C--:B------:R-:W-:Y:S01]  /*23a0*/  FFMA R6, R32, R16.reuse, R5 ;  /* 0x0000001020067223 */ /* 0x080fe20000000005 */
[C---:B------:R-:W-:Y:S01]  /*23b0*/  FFMA R7, R33.reuse, R65, R12 ;  /* 0x0000004121077223 */ /* 0x040fe2000000000c */
[----:B---3--:R-:W-:Y:S01]  /*23c0*/  FFMA R16, R24, R16, R21 ;  /* 0x0000001018107223 */ /* 0x008fe20000000015 */
[C---:B------:R-:W-:Y:S01]  /*23d0*/  FFMA R5, R33.reuse, R69, R14 ;  /* 0x0000004521057223 */ /* 0x040fe2000000000e */
[C---:B------:R-:W-:Y:S01]  /*23e0*/  FFMA R13, R33.reuse, R17, R6 ;  /* 0x00000011210d7223 */ /* 0x040fe20000000006 */
[----:B------:R-:W-:Y:S01]  /*23f0*/  FFMA R33, R33, R93, R4 ;  /* 0x0000005d21217223 */ /* 0x000fe20000000004 */
[C---:B------:R-:W-:Y:S01]  /*2400*/  FFMA R4, R34.reuse, R66, R7 ;  /* 0x0000004222047223 */ /* 0x040fe20000000007 */
[----:B------:R-:W-:Y:S01]  /*2410*/  FFMA R17, R25, R17, R16 ;  /* 0x0000001119117223 */ /* 0x000fe20000000010 */
[C---:B------:R-:W-:Y:S01]  /*2420*/  FFMA R128, R34.reuse, R18, R13 ;  /* 0x0000001222807223 */ /* 0x040fe2000000000d */
[----:B------:R-:W-:Y:S01]  /*2430*/  FFMA R130, R34, R70, R5 ;  /* 0x0000004622827223 */ /* 0x000fe20000000005 */
[----:B------:R-:W-:Y:S01]  /*2440*/  FFMA R129, R35, R67, R4 ;  /* 0x0000004323817223 */ /* 0x000fe20000000004 */
[C---:B----4-:R-:W-:Y:S01]  /*2450*/  FFMA R4, R88.reuse, R52, R103 ;  /* 0x0000003458047223 */ /* 0x050fe20000000067 */
[----:B-----5:R-:W-:Y:S01]  /*2460*/  FFMA R6, R88, R28, R105 ;  /* 0x0000001c58067223 */ /* 0x020fe20000000069 */
[----:B------:R-:W-:Y:S01]  /*2470*/  FFMA R18, R26, R18, R17 ;  /* 0x000000121a127223 */ /* 0x000fe20000000011 */
[----:B------:R-:W-:Y:S01]  /*2480*/  FFMA R44, R44, R68, R15 ;  /* 0x000000442c2c7223 */ /* 0x000fe2000000000f */
[C---:B------:R-:W-:Y:S01]  /*2490*/  FFMA R17, R89.reuse, R53, R4 ;  /* 0x0000003559117223 */ /* 0x040fe20000000004 */
[----:B------:R-:W-:Y:S01]  /*24a0*/  FFMA R102, R88, R48, R102 ;  /* 0x0000003058667223 */ /* 0x000fe20000000066 */
[C---:B------:R-:W-:Y:S01]  /*24b0*/  FFMA R7, R89.reuse, R29, R6 ;  /* 0x0000001d59077223 */ /* 0x040fe20000000006 */
[----:B------:R-:W2:Y:S01]  /*24c0*/  LDS.128 R12, [R0.X4+UR5+0x190] ;  /* 0x00019005000c7984 */ /* 0x000ea20008004c00 */
[----:B------:R-:W-:Y:S01]  /*24d0*/  FFMA R4, R90, R54, R17 ;  /* 0x000000365a047223 */ /* 0x000fe20000000011 */
[----:B-1----:R-:W-:Y:S01]  /*24e0*/  FFMA R104, R88, R40, R104 ;  /* 0x0000002858687223 */ /* 0x002fe20000000068 */
[C---:B------:R-:W-:Y:S01]  /*24f0*/  FFMA R5, R89.reuse, R49, R102 ;  /* 0x0000003159057223 */ /* 0x040fe20000000066 */
[C---:B------:R-:W-:Y:S01]  /*2500*/  FFMA R68, R24.reuse, R68, R23 ;  /* 0x0000004418447223 */ /* 0x040fe20000000017 */
[C---:B------:R-:W-:Y:S01]  /*2510*/  FFMA R22, R24.reuse, R64, R22 ;  /* 0x0000004018167223 */ /* 0x040fe20000000016 */
[----:B------:R-:W-:Y:S01]  /*2520*/  FFMA R89, R89, R41, R104 ;  /* 0x0000002959597223 */ /* 0x000fe20000000068 */
[----:B------:R-:W-:Y:S01]  /*2530*/  FFMA R20, R24, R92, R20 ;  /* 0x0000005c18147223 */ /* 0x000fe20000000014 */
[C---:B------:R-:W-:Y:S01]  /*2540*/  FFMA R88, R90.reuse, R30, R7 ;  /* 0x0000001e5a587223 */ /* 0x040fe20000000007 */
[C---:B------:R-:W-:Y:S01]  /*2550*/  FFMA R6, R90.reuse, R50, R5 ;  /* 0x000000325a067223 */ /* 0x040fe20000000005 */
[----:B------:R-:W-:Y:S01]  /*2560*/  FFMA R16, R90, R42, R89 ;  /* 0x0000002a5a107223 */ /* 0x000fe20000000059 */
[----:B------:R-:W-:Y:S01]  /*2570*/  FFMA R45, R45, R69, R44 ;  /* 0x000000452d2d7223 */ /* 0x000fe2000000002c */
[----:B------:R-:W-:Y:S01]  /*2580*/  FFMA R90, R91, R55, R4 ;  /* 0x000000375b5a7223 */ /* 0x000fe20000000004 */
[C---:B------:R-:W-:Y:S01]  /*2590*/  FFMA R69, R25.reuse, R69, R68 ;  /* 0x0000004519457223 */ /* 0x040fe20000000044 */
[C---:B------:R-:W-:Y:S01]  /*25a0*/  FFMA R65, R25.reuse, R65, R22 ;  /* 0x0000004119417223 */ /* 0x040fe20000000016 */
[C---:B------:R-:W-:Y:S01]  /*25b0*/  FFMA R100, R84.reuse, R40, R100 ;  /* 0x0000002854647223 */ /* 0x040fe20000000064 */
[C---:B------:R-:W-:Y:S01]  /*25c0*/  FFMA R98, R84.reuse, R48, R98 ;  /* 0x0000003054627223 */ /* 0x040fe20000000062 */
[C---:B------:R-:W-:Y:S01]  /*25d0*/  FFMA R4, R84.reuse, R28, R99 ;  /* 0x0000001c54047223 */ /* 0x040fe20000000063 */
[----:B------:R-:W-:Y:S01]  /*25e0*/  FFMA R25, R25, R93, R20 ;  /* 0x0000005d19197223 */ /* 0x000fe20000000014 */
[----:B------:R-:W-:Y:S01]  /*25f0*/  FFMA R84, R84, R52, R101 ;  /* 0x0000003454547223 */ /* 0x000fe20000000065 */
[C---:B------:R-:W-:Y:S01]  /*2600*/  FFMA R92, R26.reuse, R70, R69 ;  /* 0x000000461a5c7223 */ /* 0x040fe20000000045 */
[----:B------:R-:W-:Y:S01]  /*2610*/  FFMA R66, R26, R66, R65 ;  /* 0x000000421a427223 */ /* 0x000fe20000000041 */
[C---:B------:R-:W-:Y:S01]  /*2620*/  FFMA R5, R85.reuse, R41, R100 ;  /* 0x0000002955057223 */ /* 0x040fe20000000064 */
[C---:B------:R-:W-:Y:S01]  /*2630*/  FFMA R7, R85.reuse, R49, R98 ;  /* 0x0000003155077223 */ /* 0x040fe20000000062 */
[----:B------:R-:W-:Y:S01]  /*2640*/  FFMA R21, R85, R29, R4 ;  /* 0x0000001d55157223 */ /* 0x000fe20000000004 */
[-C--:B------:R-:W-:Y:S01]  /*2650*/  FFMA R34, R34, R94.reuse, R33 ;  /* 0x0000005e22227223 */ /* 0x080fe20000000021 */
[----:B------:R-:W-:Y:S01]  /*2660*/  FFMA R26, R26, R94, R25 ;  /* 0x0000005e1a1a7223 */ /* 0x000fe20000000019 */
[C---:B------:R-:W-:Y:S01]  /*2670*/  FFMA R88, R91.reuse, R31, R88 ;  /* 0x0000001f5b587223 */ /* 0x040fe20000000058 */
[----:B------:R-:W-:Y:S01]  /*2680*/  FFMA R89, R91, R51, R6 ;  /* 0x000000335b597223 */ /* 0x000fe20000000006 */
[----:B------:R-:W-:Y:S01]  /*2690*/  FFMA R85, R85, R53, R84 ;  /* 0x0000003555557223 */ /* 0x000fe20000000054 */
[-C--:B------:R-:W-:Y:S01]  /*26a0*/  FFMA R10, R47, R19.reuse, R10 ;  /* 0x000000132f0a7223 */ /* 0x080fe2000000000a */
[-C--:B------:R-:W-:Y:S01]  /*26b0*/  FFMA R128, R35, R19.reuse, R128 ;  /* 0x0000001323807223 */ /* 0x080fe20000000080 */
[----:B------:R-:W-:Y:S01]  /*26c0*/  FFMA R94, R27, R19, R18 ;  /* 0x000000131b5e7223 */ /* 0x000fe20000000012 */
[-C--:B------:R-:W-:Y:S01]  /*26d0*/  FFMA R91, R91, R43.reuse, R16 ;  /* 0x0000002b5b5b7223 */ /* 0x080fe20000000010 */
[C---:B------:R-:W-:Y:S01]  /*26e0*/  FFMA R84, R86.reuse, R42, R5 ;  /* 0x0000002a56547223 */ /* 0x040fe20000000005 */
[----:B------:R-:W1:Y:S01]  /*26f0*/  LDS.128 R16, [R0.X4+UR5+0x810] ;  /* 0x0008100500107984 */ /* 0x000e620008004c00 */
        /* <DEDUP_REMOVED lines=14> */
[----:B------:R-:W3:Y:S01]  /*27e0*/  LDS.128 R4, [R0.X4+UR5+0x890] ;  /* 0x0008900500047984 */ /* 0x000ee20008004c00 */
[C---:B------:R-:W-:Y:S01]  /*27f0*/  FFMA R22, R82.reuse, R42, R21 ;  /* 0x0000002a52167223 */ /* 0x040fe20000000015 */
[----:B------:R-:W-:Y:S01]  /*2800*/  FFMA R20, R82, R30, R25 ;  /* 0x0000001e52147223 */ /* 0x000fe20000000019 */
[----:B------:R-:W-:Y:S01]  /*2810*/  FFMA R95, R27, R95, R26 ;  /* 0x0000005f1b5f7223 */ /* 0x000fe2000000001a */
[C---:B------:R-:W-:Y:S01]  /*2820*/  FFMA R78, R80.reuse, R48, R78 ;  /* 0x00000030504e7223 */ /* 0x040fe2000000004e */
[----:B------:R-:W-:Y:S01]  /*2830*/  FFMA R80, R80, R52, R97 ;  /* 0x0000003450507223 */ /* 0x000fe20000000061 */
[C---:B------:R-:W-:Y:S01]  /*2840*/  FFMA R77, R83.reuse, R43, R22 ;  /* 0x0000002b534d7223 */ /* 0x040fe20000000016 */
[----:B------:R-:W-:Y:S01]  /*2850*/  FFMA R79, R83, R31, R20 ;  /* 0x0000001f534f7223 */ /* 0x000fe20000000014 */
[----:B------:R-:W4:Y:S01]  /*2860*/  LDS.128 R24, [R0.X4+UR5+0x910] ;  /* 0x0009100500187984 */ /* 0x000f220008004c00 */
[C---:B--2---:R-:W-:Y:S01]  /*2870*/  FFMA R22, R12.reuse, R40, R75 ;  /* 0x000000280c167223 */ /* 0x044fe2000000004b */
[C---:B------:R-:W-:Y:S01]  /*2880*/  FFMA R20, R12.reuse, R28, R73 ;  /* 0x0000001c0c147223 */ /* 0x040fe20000000049 */
[C---:B------:R-:W-:Y:S01]  /*2890*/  FFMA R23, R81.reuse, R49, R78 ;  /* 0x0000003151177223 */ /* 0x040fe2000000004e */
[----:B------:R-:W-:Y:S01]  /*28a0*/  FFMA R81, R81, R53, R80 ;  /* 0x0000003551517223 */ /* 0x000fe20000000050 */
        /* <DEDUP_REMOVED lines=17> */
[C---:B-1----:R-:W-:Y:S01]  /*29c0*/  FFMA R126, R16.reuse, R40, R126 ;  /* 0x00000028107e7223 */ /* 0x042fe2000000007e */
[C---:B------:R-:W-:Y:S01]  /*29d0*/  FFMA R12, R16.reuse, R48, R125 ;  /* 0x00000030100c7223 */ /* 0x040fe2000000007d */
[C---:B------:R-:W-:Y:S01]  /*29e0*/  FFMA R124, R16.reuse, R28, R124 ;  /* 0x0000001c107c7223 */ /* 0x040fe2000000007c */
[----:B------:R-:W-:Y:S01]  /*29f0*/  FFMA R16, R16, R52, R3 ;  /* 0x0000003410107223 */ /* 0x000fe20000000003 */
[----:B------:R-:W1:Y:S01]  /*2a00*/  LDS.128 R20, [R0.X4+UR5+0x990] ;  /* 0x0009900500147984 */ /* 0x000e620008004c00 */
        /* <DEDUP_REMOVED lines=14> */
[C---:B---3--:R-:W-:Y:S01]  /*2af0*/  FFMA R14, R4.reuse, R40, R123 ;  /* 0x00000028040e7223 */ /* 0x048fe2000000007b */
[C---:B------:R-:W-:Y:S01]  /*2b00*/  FFMA R122, R4.reuse, R48, R122 ;  /* 0x00000030047a7223 */ /* 0x040fe2000000007a */
[C---:B------:R-:W-:Y:S01]  /*2b10*/  FFMA R12, R4.reuse, R28, R121 ;  /* 0x0000001c040c7223 */ /* 0x040fe20000000079 */
[----:B------:R-:W-:Y:S01]  /*2b20*/  FFMA R2, R4, R52, R2 ;  /* 0x0000003404027223 */ /* 0x000fe20000000002 */
[----:B------:R-:W2:Y:S01]  /*2b30*/  LDS.128 R16, [R0.X4+UR5+0x1010] ;  /* 0x0010100500107984 */ /* 0x000ea20008004c00 */
        /* <DEDUP_REMOVED lines=13> */
[C---:B----4-:R-:W-:Y:S01]  /*2c10*/  FFMA R120, R24.reuse, R40, R120 ;  /* 0x0000002818787223 */ /* 0x050fe20000000078 */
[----:B------:R-:W3:Y:S01]  /*2c20*/  LDS.128 R4, [R0.X4+UR5+0x1090] ;  /* 0x0010900500047984 */ /* 0x000ee20008004c00 */
        /* <DEDUP_REMOVED lines=12> */
[----:B-1----:R-:W-:Y:S01]  /*2cf0*/  FFMA R114, R20, R28, R114 ;  /* 0x0000001c14727223 */ /* 0x002fe20000000072 */
[----:B------:R-:W1:Y:S01]  /*2d00*/  LDS.128 R44, [R0.X4+UR5+0x1110] ;  /* 0x00111005002c7984 */ /* 0x000e620008004c00 */
        /* <DEDUP_REMOVED lines=16> */
[----:B------:R-:W4:Y:S01]  /*2e10*/  LDS.128 R72, [R0.X4+UR5+0x1190] ;  /* 0x0011900500487984 */ /* 0x000f220008004c00 */
[C---:B--2---:R-:W-:Y:S01]  /*2e20*/  FFMA R20, R16.reuse, R48, R111 ;  /* 0x0000003010147223 */ /* 0x044fe2000000006f */
        /* <DEDUP_REMOVED lines=15> */
[C---:B---3--:R-:W-:Y:S01]  /*2f20*/  FFMA R16, R4.reuse, R48, R107 ;  /* 0x0000003004107223 */ /* 0x048fe2000000006b */
[C---:B------:R-:W-:Y:S01]  /*2f30*/  FFMA R108, R4.reuse, R40, R108 ;  /* 0x00000028046c7223 */ /* 0x040fe2000000006c */
        /* <DEDUP_REMOVED lines=9> */
[----:B------:R-:W2:Y:S01]  /*2fd0*/  LDS.128 R68, [R0.X4+UR5+0x1810] ;  /* 0x0018100500447984 */ /* 0x000ea20008004c00 */
[C---:B------:R-:W-:Y:S01]  /*2fe0*/  FFMA R4, R6.reuse, R50, R19 ;  /* 0x0000003206047223 */ /* 0x040fe20000000013 */
[C---:B------:R-:W-:Y:S01]  /*2ff0*/  FFMA R100, R6.reuse, R42, R17 ;  /* 0x0000002a06647223 */ /* 0x040fe20000000011 */
[C---:B------:R-:W-:Y:S01]  /*3000*/  FFMA R98, R6.reuse, R30, R21 ;  /* 0x0000001e06627223 */ /* 0x040fe20000000015 */
[----:B------:R-:W-:Y:S01]  /*3010*/  FFMA R6, R6, R54, R5 ;  /* 0x0000003606067223 */ /* 0x000fe20000000005 */
[C---:B------:R-:W-:Y:S01]  /*3020*/  FFMA R99, R7.reuse, R51, R4 ;  /* 0x0000003307637223 */ /* 0x040fe20000000004 */
[C---:B-1----:R-:W-:Y:S01]  /*3030*/  FFMA R4, R44.reuse, R28, R63 ;  /* 0x0000001c2c047223 */ /* 0x042fe2000000003f */
[C---:B------:R-:W-:Y:S01]  /*3040*/  FFMA R62, R44.reuse, R48, R62 ;  /* 0x000000302c3e7223 */ /* 0x040fe2000000003e */
[----:B------:R-:W-:Y:S01]  /*3050*/  FFMA R97, R7, R55, R6 ;  /* 0x0000003707617223 */ /* 0x000fe20000000006 */
        /* <DEDUP_REMOVED lines=8> */
[----:B------:R-:W1:Y:S01]  /*30e0*/  LDS.128 R20, [R0.X4+UR5+0x1890] ;  /* 0x0018900500147984 */ /* 0x000e620008004c00 */
[C---:B------:R-:W-:Y:S01]  /*30f0*/  FFMA R6, R46.reuse, R30, R17 ;  /* 0x0000001e2e067223 */ /* 0x040fe20000000011 */
[C---:B------:R-:W-:Y:S01]  /*3100*/  FFMA R44, R46.reuse, R42, R5 ;  /* 0x0000002a2e2c7223 */ /* 0x040fe20000000005 */
[C---:B------:R-:W-:Y:S01]  /*3110*/  FFMA R16, R46.reuse, R50, R7 ;  /* 0x000000322e107223 */ /* 0x040fe20000000007 */
[----:B------:R-:W-:Y:S01]  /*3120*/  FFMA R4, R46, R54, R45 ;  /* 0x000000362e047223 */ /* 0x000fe2000000002d */
[C---:B------:R-:W-:Y:S01]  /*3130*/  FFMA R46, R47.reuse, R31, R6 ;  /* 0x0000001f2f2e7223 */ /* 0x040fe20000000006 */
[C---:B----4-:R-:W-:Y:S01]  /*3140*/  FFMA R56, R72.reuse, R40, R56 ;  /* 0x0000002848387223 */ /* 0x050fe20000000038 */
        /* <DEDUP_REMOVED lines=15> */
[----:B------:R-:W-:Y:S01]  /*3240*/  FFMA R74, R74, R30, R73 ;  /* 0x0000001e4a4a7223 */ /* 0x000fe20000000049 */
[C---:B------:R-:W-:Y:S01]  /*3250*/  FFMA R73, R75.reuse, R51, R18 ;  /* 0x000000334b497223 */ /* 0x040fe20000000012 */
        /* <DEDUP_REMOVED lines=31> */
[----:B------:R-:W-:Y:S01]  /*3450*/  LDS.128 R8, [R0.X4+UR5+0x20] ;  /* 0x0000200500087984 */ /* 0x000fe20008004c00 */
[C---:B------:R-:W-:Y:S01]  /*3460*/  FFMA R22, R23.reuse, R31, R26 ;  /* 0x0000001f17167223 */ /* 0x040fe2000000001a */
[C---:B------:R-:W-:Y:S01]  /*3470*/  FFMA R21, R23.reuse, R51, R96 ;  /* 0x0000003317157223 */ /* 0x040fe20000000060 */
[C---:B------:R-:W-:Y:S01]  /*3480*/  FFMA R20, R23.reuse, R43, R20 ;  /* 0x0000002b17147223 */ /* 0x040fe20000000014 */
[----:B------:R-:W1:Y:S01]  /*3490*/  LDS.128 R56, [R76+0x20] ;  /* 0x000020004c387984 */ /* 0x000e620000000c00 */
[----:B------:R-:W-:Y:S01]  /*34a0*/  FFMA R23, R23, R55, R24 ;  /* 0x0000003717177223 */ /* 0x000fe20000000018 */
[C---:B---3--:R-:W-:Y:S01]  /*34b0*/  FFMA R24, R4.reuse, R48, R129 ;  /* 0x0000003004187223 */ /* 0x048fe20000000081 */
[C---:B------:R-:W-:Y:S01]  /*34c0*/  FFMA R130, R4.reuse, R40, R130 ;  /* 0x0000002804827223 */ /* 0x040fe20000000082 */
[----:B------:R-:W3:Y:S01]  /*34d0*/  LDS.128 R64, [R76+0xa0] ;  /* 0x0000a0004c407984 */ /* 0x000ee20000000c00 */
[C---:B------:R-:W-:Y:S01]  /*34e0*/  FFMA R128, R4.reuse, R28, R128 ;  /* 0x0000001c04807223 */ /* 0x040fe20000000080 */
[----:B------:R-:W-:Y:S01]  /*34f0*/  FFMA R4, R4, R52, R127 ;  /* 0x0000003404047223 */ /* 0x000fe2000000007f */
[C---:B------:R-:W-:Y:S01]  /*3500*/  FFMA R109, R5.reuse, R49, R24 ;  /* 0x00000031056d7223 */ /* 0x040fe20000000018 */
[----:B------:R-:W4:Y:S01]  /*3510*/  LDS.128 R36, [R76+0x120] ;  /* 0x000120004c247984 */ /* 0x000f220000000c00 */
[C---:B------:R-:W-:Y:S01]  /*3520*/  FFMA R107, R5.reuse, R41, R130 ;  /* 0x00000029056b7223 */ /* 0x040fe20000000082 */
[C---:B------:R-:W-:Y:S01]  /*3530*/  FFMA R111, R5.reuse, R29, R128 ;  /* 0x0000001d056f7223 */ /* 0x040fe20000000080 */
[----:B------:R-:W-:Y:S01]  /*3540*/  FFMA R5, R5, R53, R4 ;  /* 0x0000003505057223 */ /* 0x000fe20000000004 */
[----:B------:R-:W5:Y:S01]  /*3550*/  LDS.128 R16, [R76+0x1a0] ;  /* 0x0001a0004c107984 */ /* 0x000f620000000c00 */
[C---:B------:R-:W-:Y:S01]  /*3560*/  FFMA R120, R6.reuse, R42, R107 ;  /* 0x0000002a06787223 */ /* 0x040fe2000000006b */
[C---:B------:R-:W-:Y:S01]  /*3570*/  FFMA R116, R6.reuse, R50, R109 ;  /* 0x0000003206747223 */ /* 0x040fe2000000006d */
[C---:B------:R-:W-:Y:S01]  /*3580*/  FFMA R112, R6.reuse, R30, R111 ;  /* 0x0000001e06707223 */ /* 0x040fe2000000006f */
[----:B------:R-:W5:Y:S01]  /*3590*/  LDS.128 R24, [R0.X4+UR5+0xa0] ;  /* 0x0000a00500187984 */ /* 0x000f620008004c00 */
[----:B------:R-:W-:Y:S01]  /*35a0*/  FFMA R6, R6, R54, R5 ;  /* 0x0000003606067223 */ /* 0x000fe20000000005 */
[C---:B------:R-:W-:Y:S01]  /*35b0*/  FFMA R120, R7.reuse, R43, R120 ;  /* 0x0000002b07787223 */ /* 0x040fe20000000078 */
[C---:B------:R-:W-:Y:S01]  /*35c0*/  FFMA R116, R7.reuse, R51, R116 ;  /* 0x0000003307747223 */ /* 0x040fe20000000074 */
[C---:B------:R-:W-:Y:S01]  /*35d0*/  FFMA R112, R7.reuse, R31, R112 ;  /* 0x0000001f07707223 */ /* 0x040fe20000000070 */
[----:B------:R-:W-:Y:S01]  /*35e0*/  FFMA R111, R7, R55, R6 ;  /* 0x00000037076f7223 */ /* 0x000fe20000000006 */
[C---:B--2---:R-:W-:Y:S01]  /*35f0*/  FFMA R94, R60.reuse, R28, R94 ;  /* 0x0000001c3c5e7223 */ /* 0x044fe2000000005e */
        /* <DEDUP_REMOVED lines=16> */
[----:B------:R-:W2:Y:S01]  /*3700*/  S2R R126, SR_TID.X ;  /* 0x00000000007e7919 */ /* 0x000ea20000002100 */
[----:B-1----:R-:W-:-:S03]  /*3710*/  FFMA R90, R8, R56, R90 ;  /* 0x00000038085a7223 */ /* 0x002fc6000000005a */
[----:B------:R-:W1:Y:S01]  /*3720*/  LDS.128 R60, [R0.X4+UR5+0x1a0] ;  /* 0x0001a005003c7984 */ /* 0x000e620008004c00 */
[C---:B---3--:R-:W-:Y:S01]  /*3730*/  FFMA R88, R8.reuse, R64, R88 ;  /* 0x0000004008587223 */ /* 0x048fe20000000058 */
[C---:B------:R-:W-:Y:S01]  /*3740*/  FFMA R41, R9.reuse, R57, R90 ;  /* 0x0000003909297223 */ /* 0x040fe2000000005a */
[C---:B----4-:R-:W-:Y:S02]  /*3750*/  FFMA R28, R8.reuse, R36, R89 ;  /* 0x00000024081c7223 */ /* 0x050fe40000000059 */
[C---:B------:R-:W-:Y:S01]  /*3760*/  FFMA R31, R9.reuse, R65, R88 ;  /* 0x00000041091f7223 */ /* 0x040fe20000000058 */
[----:B-----5:R-:W-:Y:S01]  /*3770*/  FFMA R8, R8, R16, R91 ;  /* 0x0000001008087223 */ /* 0x020fe2000000005b */
[C---:B------:R-:W-:Y:S02]  /*3780*/  FFMA R29, R9.reuse, R37, R28 ;  /* 0x00000025091d7223 */ /* 0x040fe4000000001c */
[C---:B------:R-:W-:Y:S01]  /*3790*/  FFMA R28, R10.reuse, R66, R31 ;  /* 0x000000420a1c7223 */ /* 0x040fe2000000001f */
[----:B------:R-:W-:Y:S01]  /*37a0*/  FFMA R9, R9, R17, R8 ;  /* 0x0000001109097223 */ /* 0x000fe20000000008 */
[----:B------:R-:W-:Y:S01]  /*37b0*/  FFMA R8, R10, R58, R41 ;  /* 0x0000003a0a087223 */ /* 0x000fe20000000029 */
[C---:B------:R-:W-:Y:S01]  /*37c0*/  FFMA R86, R24.reuse, R64, R86 ;  /* 0x0000004018567223 */ /* 0x040fe20000000056 */
[----:B------:R-:W-:Y:S01]  /*37d0*/  FFMA R84, R24, R16, R84 ;  /* 0x0000001018547223 */ /* 0x000fe20000000054 */
[----:B------:R-:W-:Y:S01]  /*37e0*/  FFMA R90, R10, R38, R29 ;  /* 0x000000260a5a7223 */ /* 0x000fe2000000001d */
[----:B------:R-:W-:Y:S01]  /*37f0*/  FFMA R91, R11, R59, R8 ;  /* 0x0000003b0b5b7223 */ /* 0x000fe20000000008 */
        /* <DEDUP_REMOVED lines=10> */
[C---:B------:R-:W-:Y:S01]  /*38a0*/  FFMA R24, R26.reuse, R66, R41 ;  /* 0x000000421a187223 */ /* 0x040fe20000000029 */
[----:B------:R-:W3:Y:S01]  /*38b0*/  LDS.128 R8, [R0.X4+UR5+0x820] ;  /* 0x0008200500087984 */ /* 0x000ee20008004c00 */
[C---:B------:R-:W-:Y:S01]  /*38c0*/  FFMA R28, R26.reuse, R18, R29 ;  /* 0x000000121a1c7223 */ /* 0x040fe2000000001d */
[----:B------:R-:W-:Y:S01]  /*38d0*/  FFMA R86, R26, R38, R31 ;  /* 0x000000261a567223 */ /* 0x000fe2000000001f */
[----:B------:R-:W-:Y:S01]  /*38e0*/  FFMA R87, R27, R67, R24 ;  /* 0x000000431b577223 */ /* 0x000fe20000000018 */
[----:B--2---:R-:W-:Y:S01]  /*38f0*/  FFMA R24, R4, R64, R79 ;  /* 0x0000004004187223 */ /* 0x004fe2000000004f */
[----:B------:R-:W-:Y:S01]  /*3900*/  FFMA R88, R26, R58, R25 ;  /* 0x0000003a1a587223 */ /* 0x000fe20000000019 */
[C---:B------:R-:W-:Y:S01]  /*3910*/  FFMA R26, R4.reuse, R16, R77 ;  /* 0x00000010041a7223 */ /* 0x040fe2000000004d */
[C---:B------:R-:W-:Y:S01]  /*3920*/  FFMA R78, R4.reuse, R36, R78 ;  /* 0x00000024044e7223 */ /* 0x040fe2000000004e */
[----:B------:R-:W-:Y:S01]  /*3930*/  FFMA R4, R4, R56, R83 ;  /* 0x0000003804047223 */ /* 0x000fe20000000053 */
[----:B------:R-:W-:Y:S01]  /*3940*/  FFMA R41, R5, R65, R24 ;  /* 0x0000004105297223 */ /* 0x000fe20000000018 */
[C---:B------:R-:W-:Y:S01]  /*3950*/  FFMA R85, R27.reuse, R19, R28 ;  /* 0x000000131b557223 */ /* 0x040fe2000000001c */
[C---:B------:R-:W-:Y:S01]  /*3960*/  FFMA R86, R27.reuse, R39, R86 ;  /* 0x000000271b567223 */ /* 0x040fe20000000056 */
[----:B------:R-:W-:Y:S01]  /*3970*/  FFMA R88, R27, R59, R88 ;  /* 0x0000003b1b587223 */ /* 0x000fe20000000058 */
[C---:B------:R-:W-:Y:S01]  /*3980*/  FFMA R25, R5.reuse, R17, R26 ;  /* 0x0000001105197223 */ /* 0x040fe2000000001a */
        /* <DEDUP_REMOVED lines=8> */
[C---:B-1----:R-:W-:Y:S01]  /*3a10*/  FFMA R6, R60.reuse, R16, R35 ;  /* 0x000000103c067223 */ /* 0x042fe20000000023 */
        /* <DEDUP_REMOVED lines=18> */
[C---:B---3--:R-:W-:Y:S01]  /*3b40*/  FFMA R26, R8.reuse, R16, R15 ;  /* 0x00000010081a7223 */ /* 0x048fe2000000000f */
[----:B------:R-:W3:Y:S01]  /*3b50*/  LDS.128 R40, [R0.X4+UR5+0x9a0] ;  /* 0x0009a00500287984 */ /* 0x000ee20008004c00 */
        /* <DEDUP_REMOVED lines=25> */
[----:B------:R-:W2:Y:S01]  /*3cf0*/  LDS.128 R12, [R0.X4+UR5+0x1020] ;  /* 0x00102005000c7984 */ /* 0x000ea20008004c00 */
[C---:B------:R-:W-:Y:S01]  /*3d00*/  FFMA R8, R30.reuse, R38, R9 ;  /* 0x000000261e087223 */ /* 0x040fe20000000009 */
[----:B------:R-:W-:Y:S01]  /*3d10*/  FFMA R26, R30, R66, R11 ;  /* 0x000000421e1a7223 */ /* 0x000fe2000000000b */
[C---:B-1----:R-:W-:Y:S01]  /*3d20*/  FFMA R10, R4.reuse, R16, R119 ;  /* 0x00000010040a7223 */ /* 0x042fe20000000077 */
[C---:B------:R-:W-:Y:S01]  /*3d30*/  FFMA R118, R4.reuse, R36, R118 ;  /* 0x0000002404767223 */ /* 0x040fe20000000076 */
        /* <DEDUP_REMOVED lines=8> */
[----:B------:R-:W1:Y:S01]  /*3dc0*/  LDS.128 R8, [R0.X4+UR5+0x10a0] ;  /* 0x0010a00500087984 */ /* 0x000e620008004c00 */
[----:B------:R-:W-:Y:S01]  /*3dd0*/  FFMA R5, R5, R57, R2 ;  /* 0x0000003905057223 */ /* 0x000fe20000000002 */
[C---:B------:R-:W-:Y:S01]  /*3de0*/  FFMA R24, R31.reuse, R19, R24 ;  /* 0x000000131f187223 */ /* 0x040fe20000000018 */
[----:B------:R-:W-:Y:S01]  /*3df0*/  FFMA R26, R31, R67, R26 ;  /* 0x000000431f1a7223 */ /* 0x000fe2000000001a */
[----:B------:R-:W-:Y:S01]  /*3e00*/  FFMA R3, R7, R19, R4 ;  /* 0x0000001307037223 */ /* 0x000fe20000000004 */
[----:B------:R-:W-:Y:S01]  /*3e10*/  FFMA R31, R31, R59, R30 ;  /* 0x0000003b1f1f7223 */ /* 0x000fe2000000001e */
[----:B---3--:R-:W-:Y:S01]  /*3e20*/  FFMA R4, R40, R16, R115 ;  /* 0x0000001028047223 */ /* 0x008fe20000000073 */
        /* <DEDUP_REMOVED lines=36> */
[C---:B-1----:R-:W-:Y:S01]  /*4070*/  FFMA R12, R8.reuse, R36, R99 ;  /* 0x00000024080c7223 */ /* 0x042fe20000000063 */
[----:B------:R-:W1:Y:S01]  /*4080*/  LDS.128 R48, [R0.X4+UR5+0x1820] ;  /* 0x0018200500307984 */ /* 0x000e620008004c00 */
        /* <DEDUP_REMOVED lines=10> */
[----:B------:R-:W-:Y:S01]  /*4130*/  FFMA R8, R10, R38, R15 ;  /* 0x000000260a087223 */ /* 0x000fe2000000000f */
[C---:B---3--:R-:W-:Y:S01]  /*4140*/  FFMA R44, R4.reuse, R16, R44 ;  /* 0x00000010042c7223 */ /* 0x048fe2000000002c */
        /* <DEDUP_REMOVED lines=10> */
[C---:B------:R-:W-:Y:S01]  /*41f0*/  FFMA R98, R11.reuse, R67, R98 ;  /* 0x000000430b627223 */ /* 0x040fe20000000062 */
[----:B------:R-:W-:Y:S01]  /*4200*/  FFMA R97, R11, R59, R10 ;  /* 0x0000003b0b617223 */ /* 0x000fe2000000000a */
[----:B------:R-:W2:Y:S01]  /*4210*/  LDS.128 R44, [R0.X4+UR5+0x18a0] ;  /* 0x0018a005002c7984 */ /* 0x000ea20008004c00 */
[C---:B------:R-:W-:Y:S01]  /*4220*/  FFMA R11, R5.reuse, R37, R8 ;  /* 0x00000025050b7223 */ /* 0x040fe20000000008 */
[----:B------:R-:W-:Y:S01]  /*4230*/  FFMA R5, R5, R57, R4 ;  /* 0x0000003905057223 */ /* 0x000fe20000000004 */
[C---:B------:R-:W-:Y:S01]  /*4240*/  FFMA R96, R6.reuse, R18, R9 ;  /* 0x0000001206607223 */ /* 0x040fe20000000009 */
[C---:B------:R-:W-:Y:S01]  /*4250*/  FFMA R94, R6.reuse, R66, R13 ;  /* 0x00000042065e7223 */ /* 0x040fe2000000000d */
[C---:B------:R-:W-:Y:S01]  /*4260*/  FFMA R4, R6.reuse, R38, R11 ;  /* 0x0000002606047223 */ /* 0x040fe2000000000b */
[----:B------:R-:W-:Y:S01]  /*4270*/  FFMA R60, R6, R58, R5 ;  /* 0x0000003a063c7223 */ /* 0x000fe20000000005 */
[C---:B----4-:R-:W-:Y:S01]  /*4280*/  FFMA R72, R52.reuse, R16, R72 ;  /* 0x0000001034487223 */ /* 0x050fe20000000048 */
        /* <DEDUP_REMOVED lines=41> */
[C---:B------:R-:W-:Y:S01]  /*4520*/  FFMA R13, R45.reuse, R57, R4 ;  /* 0x000000392d0d7223 */ /* 0x040fe20000000004 */
[----:B------:R-:W-:Y:S01]  /*4530*/  LDS.128 R40, [R76+0x30] ;  /* 0x000030004c287984 */ /* 0x000fe20000000c00 */
[C---:B------:R-:W-:Y:S01]  /*4540*/  FFMA R7, R45.reuse, R65, R22 ;  /* 0x000000412d077223 */ /* 0x040fe20000000016 */
[C---:B------:R-:W-:Y:S01]  /*4550*/  FFMA R5, R45.reuse, R37, R6 ;  /* 0x000000252d057223 */ /* 0x040fe20000000006 */
[C---:B------:R-:W-:Y:S01]  /*4560*/  FFMA R4, R46.reuse, R58, R13 ;  /* 0x0000003a2e047223 */ /* 0x040fe2000000000d */
[----:B------:R-:W-:Y:S01]  /*4570*/  FFMA R45, R45, R17, R20 ;  /* 0x000000112d2d7223 */ /* 0x000fe20000000014 */
[----:B------:R-:W2:Y:S01]  /*4580*/  LDS.128 R12, [R0.X4+UR5+0x30] ;  /* 0x00003005000c7984 */ /* 0x000ea20008004c00 */
[C---:B------:R-:W-:Y:S01]  /*4590*/  FFMA R6, R46.reuse, R66, R7 ;  /* 0x000000422e067223 */ /* 0x040fe20000000007 */
[C---:B------:R-:W-:Y:S01]  /*45a0*/  FFMA R114, R46.reuse, R38, R5 ;  /* 0x000000262e727223 */ /* 0x040fe20000000005 */
[----:B------:R-:W-:Y:S01]  /*45b0*/  FFMA R44, R46, R18, R45 ;  /* 0x000000122e2c7223 */ /* 0x000fe2000000002d */
[----:B------:R-:W4:Y:S01]  /*45c0*/  LDS.128 R68, [R76+0xb0] ;  /* 0x0000b0004c447984 */ /* 0x000f220000000c00 */
[C---:B------:R-:W-:Y:S01]  /*45d0*/  FFMA R46, R47.reuse, R67, R6 ;  /* 0x000000432f2e7223 */ /* 0x040fe20000000006 */
[C---:B------:R-:W-:Y:S01]  /*45e0*/  FFMA R45, R47.reuse, R39, R114 ;  /* 0x000000272f2d7223 */ /* 0x040fe20000000072 */
[C---:B------:R-:W-:Y:S01]  /*45f0*/  FFMA R44, R47.reuse, R19, R44 ;  /* 0x000000132f2c7223 */ /* 0x040fe2000000002c */
[----:B------:R-:W5:Y:S01]  /*4600*/  LDS.128 R72, [R76+0x130] ;  /* 0x000130004c487984 */ /* 0x000f620000000c00 */
[C---:B---3--:R-:W-:Y:S01]  /*4610*/  FFMA R120, R8.reuse, R16, R120 ;  /* 0x0000001008787223 */ /* 0x048fe20000000078 */
[C---:B------:R-:W-:Y:S01]  /*4620*/  FFMA R116, R8.reuse, R36, R116 ;  /* 0x0000002408747223 */ /* 0x040fe20000000074 */
[C---:B------:R-:W-:Y:S01]  /*4630*/  FFMA R112, R8.reuse, R64, R112 ;  /* 0x0000004008707223 */ /* 0x040fe20000000070 */
[----:B------:R-:W3:Y:S01]  /*4640*/  LDS.128 R20, [R76+0x1b0] ;  /* 0x0001b0004c147984 */ /* 0x000ee20000000c00 */
[----:B------:R-:W-:Y:S01]  /*4650*/  FFMA R47, R47, R59, R4 ;  /* 0x0000003b2f2f7223 */ /* 0x000fe20000000004 */
[----:B------:R-:W-:Y:S01]  /*4660*/  FFMA R8, R8, R56, R111 ;  /* 0x0000003808087223 */ /* 0x000fe2000000006f */
[C---:B------:R-:W-:Y:S01]  /*4670*/  FFMA R111, R9.reuse, R17, R120 ;  /* 0x00000011096f7223 */ /* 0x040fe20000000078 */
[----:B------:R-:W3:Y:S01]  /*4680*/  LDS.128 R4, [R0.X4+UR5+0xb0] ;  /* 0x0000b00500047984 */ /* 0x000ee20008004c00 */
        /* <DEDUP_REMOVED lines=11> */
[C---:B-1----:R-:W-:Y:S01]  /*4740*/  FFMA R108, R80.reuse, R64, R108 ;  /* 0x00000040506c7223 */ /* 0x042fe2000000006c */
[----:B------:R-:W1:Y:S01]  /*4750*/  LDS.128 R8, [R0.X4+UR5+0x130] ;  /* 0x0001300500087984 */ /* 0x000e620008004c00 */
        /* <DEDUP_REMOVED lines=10> */
[C---:B--2---:R-:W-:Y:S01]  /*4800*/  FFMA R16, R12.reuse, R40, R91 ;  /* 0x000000280c107223 */ /* 0x044fe2000000005b */
[C---:B------:R-:W-:Y:S01]  /*4810*/  FFMA R108, R83.reuse, R67, R108 ;  /* 0x00000043536c7223 */ /* 0x040fe2000000006c */
[----:B------:R-:W-:Y:S01]  /*4820*/  FFMA R110, R83, R19, R110 ;  /* 0x00000013536e7223 */ /* 0x000fe2000000006e */
[----:B------:R-:W2:Y:S01]  /*4830*/  LDS.128 R64, [R0.X4+UR5+0x1b0] ;  /* 0x0001b00500407984 */ /* 0x000ea20008004c00 */
[----:B----4-:R-:W-:Y:S01]  /*4840*/  FFMA R18, R12, R68, R89 ;  /* 0x000000440c127223 */ /* 0x010fe20000000059 */
[----:B------:R-:W-:Y:S01]  /*4850*/  FFMA R37, R13, R41, R16 ;  /* 0x000000290d257223 */ /* 0x000fe20000000010 */
[----:B------:R-:W-:Y:S01]  /*4860*/  FFMA R109, R83, R39, R38 ;  /* 0x00000027536d7223 */ /* 0x000fe20000000026 */
[----:B------:R-:W-:Y:S01]  /*4870*/  FFMA R58, R82, R58, R57 ;  /* 0x0000003a523a7223 */ /* 0x000fe20000000039 */
[----:B-----5:R-:W-:Y:S01]  /*4880*/  FFMA R90, R12, R72, R90 ;  /* 0x000000480c5a7223 */ /* 0x020fe2000000005a */
[----:B------:R-:W-:Y:S01]  /*4890*/  FFMA R19, R13, R69, R18 ;  /* 0x000000450d137223 */ /* 0x000fe20000000012 */
[----:B------:R-:W-:Y:S01]  /*48a0*/  SHF.L.U32 R126, R126, 0x2, RZ ;  /* 0x000000027e7e7819 */ /* 0x000fe200000006ff */
[----:B------:R-:W-:Y:S01]  /*48b0*/  FFMA R93, R83, R59, R58 ;  /* 0x0000003b535d7223 */ /* 0x000fe2000000003a */
[----:B---3--:R-:W-:Y:S01]  /*48c0*/  FFMA R92, R12, R20, R92 ;  /* 0x000000140c5c7223 */ /* 0x008fe2000000005c */
        /* <DEDUP_REMOVED lines=11> */
[----:B------:R-:W-:Y:S01]  /*4980*/  FFMA R88, R4, R40, R88 ;  /* 0x0000002804587223 */ /* 0x000fe20000000058 */
[----:B------:R-:W-:Y:S01]  /*4990*/  FFMA R37, R5, R69, R12 ;  /* 0x0000004505257223 */ /* 0x000fe2000000000c */
[----:B------:R-:W3:Y:S01]  /*49a0*/  LDS.128 R16, [R0.X4+UR5+0x830] ;  /* 0x0008300500107984 */ /* 0x000ee20008004c00 */
        /* <DEDUP_REMOVED lines=18> */
[----:B------:R-:W1:Y:S01]  /*4ad0*/  LDS.128 R4, [R0.X4+UR5+0x8b0] ;  /* 0x0008b00500047984 */ /* 0x000e620008004c00 */
        /* <DEDUP_REMOVED lines=35> */
[----:B------:R-:W3:Y:S01]  /*4d10*/  LDS.128 R8, [R0.X4+UR5+0x9b0] ;  /* 0x0009b00500087984 */ /* 0x000ee20008004c00 */
[----:B------:R-:W-:Y:S01]  /*4d20*/  FFMA R17, R17, R41, R34 ;  /* 0x0000002911117223 */ /* 0x000fe20000000022 */
[C---:B------:R-:W-:Y:S01]  /*4d30*/  FFMA R16, R18.reuse, R70, R37 ;  /* 0x0000004612107223 */ /* 0x040fe20000000025 */
[C---:B------:R-:W-:Y:S01]  /*4d40*/  FFMA R36, R18.reuse, R22, R27 ;  /* 0x0000001612247223 */ /* 0x040fe2000000001b */
[----:B------:R-:W-:Y:S01]  /*4d50*/  FFMA R32, R18, R74, R33 ;  /* 0x0000004a12207223 */ /* 0x000fe20000000021 */
[----:B-1----:R-:W-:Y:S01]  /*4d60*/  FFMA R26, R4, R68, R26 ;  /* 0x00000044041a7223 */ /* 0x002fe2000000001a */
[----:B------:R-:W-:Y:S01]  /*4d70*/  FFMA R34, R18, R42, R17 ;  /* 0x0000002a12227223 */ /* 0x000fe20000000011 */
        /* <DEDUP_REMOVED lines=40> */
[----:B------:R-:W3:Y:S01]  /*5000*/  LDS.128 R12, [R0.X4+UR5+0x1130] ;  /* 0x00113005000c7984 */ /* 0x000ee20008004c00 */
        /* <DEDUP_REMOVED lines=31> */
[C---:B------:R-:W-:Y:S01]  /*5200*/  FFMA R106, R39.reuse, R75, R106 ;  /* 0x0000004b276a7223 */ /* 0x040fe2000000006a */
[----:B------:R-:W-:Y:S01]  /*5210*/  FFMA R2, R39, R43, R2 ;  /* 0x0000002b27027223 */ /* 0x000fe20000000002 */
        /* <DEDUP_REMOVED lines=42> */
[----:B------:R-:W-:Y:S01]  /*54c0*/  FFMA R96, R10, R22, R13 ;  /* 0x000000160a607223 */ /* 0x000fe2000000000d */
[----:B--2---:R-:W-:Y:S01]  /*54d0*/  FFMA R48, R56, R20, R48 ;  /* 0x0000001438307223 */ /* 0x004fe20000000030 */
        /* <DEDUP_REMOVED lines=32> */
[----:B------:R-:W-:Y:S01]  /*56e0*/  LDS.128 R12, [R0.X4+UR5+0x40] ;  /* 0x00004005000c7984 */ /* 0x000fe20008004c00 */
[----:B------:R-:W-:Y:S01]  /*56f0*/  FFMA R60, R62, R22, R61 ;  /* 0x000000163e3c7223 */ /* 0x000fe2000000003d */
[C---:B------:R-:W-:Y:S01]  /*5700*/  FFMA R62, R63.reuse, R71, R38 ;  /* 0x000000473f3e7223 */ /* 0x040fe20000000026 */
[C---:B------:R-:W-:Y:S01]  /*5710*/  FFMA R61, R63.reuse, R75, R116 ;  /* 0x0000004b3f3d7223 */ /* 0x040fe20000000074 */
[----:B------:R-:W3:Y:S01]  /*5720*/  LDS.128 R44, [R76+0xc0] ;  /* 0x0000c0004c2c7984 */ /* 0x000ee20000000c00 */
[C---:B------:R-:W-:Y:S01]  /*5730*/  FFMA R60, R63.reuse, R23, R60 ;  /* 0x000000173f3c7223 */ /* 0x040fe2000000003c */
[----:B------:R-:W-:Y:S01]  /*5740*/  FFMA R63, R63, R43, R36 ;  /* 0x0000002b3f3f7223 */ /* 0x000fe20000000024 */
[C---:B-1----:R-:W-:Y:S01]  /*5750*/  FFMA R36, R28.reuse, R72, R113 ;  /* 0x000000481c247223 */ /* 0x042fe20000000071 */
[----:B------:R-:W1:Y:S01]  /*5760*/  LDS.128 R52, [R76+0x140] ;  /* 0x000140004c347984 */ /* 0x000e620000000c00 */
[C---:B------:R-:W-:Y:S01]  /*5770*/  FFMA R114, R28.reuse, R20, R114 ;  /* 0x000000141c727223 */ /* 0x040fe20000000072 */
[C---:B------:R-:W-:Y:S01]  /*5780*/  FFMA R112, R28.reuse, R68, R112 ;  /* 0x000000441c707223 */ /* 0x040fe20000000070 */
[C---:B------:R-:W-:Y:S01]  /*5790*/  FFMA R113, R29.reuse, R73, R36 ;  /* 0x000000491d717223 */ /* 0x040fe20000000024 */
[----:B------:R-:W4:Y:S01]  /*57a0*/  LDS.128 R48, [R76+0x40] ;  /* 0x000040004c307984 */ /* 0x000f220000000c00 */
[----:B------:R-:W-:Y:S01]  /*57b0*/  FFMA R28, R28, R40, R111 ;  /* 0x000000281c1c7223 */ /* 0x000fe2000000006f */
[C---:B------:R-:W-:Y:S01]  /*57c0*/  FFMA R111, R29.reuse, R21, R114 ;  /* 0x000000151d6f7223 */ /* 0x040fe20000000072 */
[C---:B------:R-:W-:Y:S01]  /*57d0*/  FFMA R115, R29.reuse, R69, R112 ;  /* 0x000000451d737223 */ /* 0x040fe20000000070 */
[----:B------:R-:W5:Y:S01]  /*57e0*/  LDS.128 R8, [R76+0x1c0] ;  /* 0x0001c0004c087984 */ /* 0x000f620000000c00 */
[----:B------:R-:W-:Y:S01]  /*57f0*/  FFMA R29, R29, R41, R28 ;  /* 0x000000291d1d7223 */ /* 0x000fe2000000001c */
[C---:B------:R-:W-:Y:S01]  /*5800*/  FFMA R122, R30.reuse, R22, R111 ;  /* 0x000000161e7a7223 */ /* 0x040fe2000000006f */
[C---:B------:R-:W-:Y:S01]  /*5810*/  FFMA R28, R30.reuse, R74, R113 ;  /* 0x0000004a1e1c7223 */ /* 0x040fe20000000071 */
[----:B------:R-:W5:Y:S01]  /*5820*/  LDS.128 R36, [R0.X4+UR5+0xc0] ;  /* 0x0000c00500247984 */ /* 0x000f620008004c00 */
[C---:B------:R-:W-:Y:S01]  /*5830*/  FFMA R120, R30.reuse, R70, R115 ;  /* 0x000000461e787223 */ /* 0x040fe20000000073 */
[----:B------:R-:W-:Y:S01]  /*5840*/  FFMA R30, R30, R42, R29 ;  /* 0x0000002a1e1e7223 */ /* 0x000fe2000000001d */
        /* <DEDUP_REMOVED lines=9> */
[----:B------:R-:W2:Y:S01]  /*58e0*/  LDS.128 R28, [R0.X4+UR5+0x140] ;  /* 0x00014005001c7984 */ /* 0x000ea20008004c00 */
        /* <DEDUP_REMOVED lines=8> */
[----:B------:R-:W-:Y:S01]  /*5970*/  FFMA R116, R83, R71, R116 ;  /* 0x0000004753747223 */ /* 0x000fe20000000074 */
[----:B------:R-:W-:Y:S01]  /*5980*/  LOP3.LUT R126, R126, 0x1c, RZ, 0xc0, !PT ;  /* 0x0000001c7e7e7812 */ /* 0x000fe200078ec0ff */
[----:B---3--:R-:W-:Y:S01]  /*5990*/  FFMA R22, R12, R44, R89 ;  /* 0x0000002c0c167223 */ /* 0x008fe20000000059 */
[----:B------:R-:W-:-:S02]  /*59a0*/  FFMA R74, R82, R74, R73 ;  /* 0x0000004a524a7223 */ /* 0x000fc40000000049 */
[----:B------:R-:W-:Y:S01]  /*59b0*/  IADD3 R126, -R126, 0x1f8, RZ ;  /* 0x000001f87e7e7810 */ /* 0x000fe20007ffe1ff */
[----:B-1----:R-:W-:Y:S01]  /*59c0*/  FFMA R90, R12, R52, R90 ;  /* 0x000000340c5a7223 */ /* 0x002fe2000000005a */
[----:B------:R-:W-:Y:S01]  /*59d0*/  FFMA R43, R13, R45, R22 ;  /* 0x0000002d0d2b7223 */ /* 0x000fe20000000016 */
[----:B------:R-:W-:Y:S01]  /*59e0*/  FFMA R117, R83, R75, R74 ;  /* 0x0000004b53757223 */ /* 0x000fe2000000004a */
[----:B------:R-:W-:Y:S01]  /*59f0*/  IMNMX.U32 R126, R126, 0x1f8, PT ;  /* 0x000001f87e7e7817 */ /* 0x000fe20003800000 */
[C---:B----4-:R-:W-:Y:S01]  /*5a00*/  FFMA R20, R12.reuse, R48, R91 ;  /* 0x000000300c147223 */ /* 0x050fe2000000005b */
[C---:B------:R-:W-:Y:S01]  /*5a10*/  FFMA R41, R13.reuse, R53, R90 ;  /* 0x000000350d297223 */ /* 0x040fe2000000005a */
[----:B------:R-:W-:Y:S01]  /*5a20*/  LDS.128 R72, [R76+0x150] ;  /* 0x000150004c487984 */ /* 0x000fe20000000c00 */
[----:B-----5:R-:W-:Y:S01]  /*5a30*/  FFMA R92, R12, R8, R92 ;  /* 0x000000080c5c7223 */ /* 0x020fe2000000005c */
        /* <DEDUP_REMOVED lines=18> */
[----:B------:R-:W3:Y:S01]  /*5b60*/  LDS.128 R12, [R0.X4+UR5+0x840] ;  /* 0x00084005000c7984 */ /* 0x000ee20008004c00 */
[C---:B------:R-:W-:Y:S01]  /*5b70*/  FFMA R43, R37.reuse, R53, R86 ;  /* 0x00000035252b7223 */ /* 0x040fe20000000056 */
[----:B------:R-:W-:Y:S01]  /*5b80*/  FFMA R40, R38, R10, R41 ;  /* 0x0000000a26287223 */ /* 0x000fe20000000029 */
[----:B------:R-:W-:Y:S01]  /*5b90*/  FFMA R37, R37, R49, R88 ;  /* 0x0000003125257223 */ /* 0x000fe20000000058 */
[C---:B------:R-:W-:Y:S01]  /*5ba0*/  FFMA R91, R39.reuse, R47, R36 ;  /* 0x0000002f275b7223 */ /* 0x040fe20000000024 */
[----:B--2---:R-:W-:Y:S01]  /*5bb0*/  FFMA R36, R28, R44, R79 ;  /* 0x0000002c1c247223 */ /* 0x004fe2000000004f */
[C---:B------:R-:W-:Y:S01]  /*5bc0*/  FFMA R90, R38.reuse, R54, R43 ;  /* 0x00000036265a7223 */ /* 0x040fe2000000002b */
[----:B------:R-:W-:Y:S01]  /*5bd0*/  FFMA R92, R38, R50, R37 ;  /* 0x00000032265c7223 */ /* 0x000fe20000000025 */
[----:B------:R-:W-:Y:S01]  /*5be0*/  FFMA R89, R39, R11, R40 ;  /* 0x0000000b27597223 */ /* 0x000fe20000000028 */
[C---:B------:R-:W-:Y:S01]  /*5bf0*/  FFMA R38, R28.reuse, R8, R77 ;  /* 0x000000081c267223 */ /* 0x040fe2000000004d */
[----:B------:R-:W2:Y:S01]  /*5c00*/  LDS.128 R40, [R0.X4+UR5+0x8c0] ;  /* 0x0008c00500287984 */ /* 0x000ea20008004c00 */
        /* <DEDUP_REMOVED lines=16> */
[----:B------:R-:W-:Y:S01]  /*5d10*/  FFMA R20, R20, R48, R67 ;  /* 0x0000003014147223 */ /* 0x000fe20000000043 */
[----:B------:R-:W-:Y:S01]  /*5d20*/  FFMA R85, R31, R11, R36 ;  /* 0x0000000b1f557223 */ /* 0x000fe20000000024 */
[----:B------:R-:W-:Y:S01]  /*5d30*/  FFMA R35, R21, R45, R66 ;  /* 0x0000002d15237223 */ /* 0x000fe20000000042 */
        /* <DEDUP_REMOVED lines=27> */
[C---:B--2---:R-:W-:Y:S01]  /*5ef0*/  FFMA R14, R40.reuse, R8, R19 ;  /* 0x00000008280e7223 */ /* 0x044fe20000000013 */
        /* <DEDUP_REMOVED lines=53> */
[----:B------:R-:W4:Y:S01]  /*6250*/  LDS.128 R28, [R0.X4+UR5+0x11c0] ;  /* 0x0011c005001c7984 */ /* 0x000f220008004c00 */
        /* <DEDUP_REMOVED lines=63> */
[----:B------:R-:W-:Y:S01]  /*6650*/  FFMA R32, R30, R50, R65 ;  /* 0x000000321e207223 */ /* 0x000fe20000000041 */
[----:B-1----:R-:W-:Y:S01]  /*6660*/  FFMA R28, R24, R48, R59 ;  /* 0x00000030181c7223 */ /* 0x002fe2000000003b */
        /* <DEDUP_REMOVED lines=29> */
[----:B------:R-:W-:Y:S01]  /*6840*/  LDS.128 R64, [R76+0xd0] ;  /* 0x0000d0004c407984 */ /* 0x000fe20000000c00 */
[----:B------:R-:W-:Y:S01]  /*6850*/  FFMA R17, R17, R9, R60 ;  /* 0x0000000911117223 */ /* 0x000fe2000000003c */
[C---:B------:R-:W-:Y:S01]  /*6860*/  FFMA R24, R18.reuse, R54, R25 ;  /* 0x0000003612187223 */ /* 0x040fe20000000019 */
[C---:B------:R-:W-:Y:S01]  /*6870*/  FFMA R25, R19.reuse, R47, R16 ;  /* 0x0000002f13197223 */ /* 0x040fe20000000010 */
[----:B------:R-:W2:Y:S01]  /*6880*/  LDS.128 R28, [R0.X4+UR5+0x50] ;  /* 0x00005005001c7984 */ /* 0x000ea20008004c00 */
        /* <DEDUP_REMOVED lines=11> */
[----:B------:R-:W5:Y:S01]  /*6940*/  LDS.128 R16, [R0.X4+UR5+0xd0] ;  /* 0x0000d00500107984 */ /* 0x000f620008004c00 */
        /* <DEDUP_REMOVED lines=10> */
[----:B------:R-:W-:-:S02]  /*69f0*/  FFMA R122, R7, R51, R122 ;  /* 0x00000033077a7223 */ /* 0x000fc4000000007a */
[----:B------:R-:W5:Y:S01]  /*6a00*/  LDS.128 R4, [R0.X4+UR5+0x150] ;  /* 0x0001500500047984 */ /* 0x000f620008004c00 */
        /* <DEDUP_REMOVED lines=16> */
[C---:B---3--:R-:W-:Y:S01]  /*6b10*/  FFMA R112, R28.reuse, R68, R112 ;  /* 0x000000441c707223 */ /* 0x048fe20000000070 */
[C---:B------:R-:W-:Y:S01]  /*6b20*/  FFMA R47, R29.reuse, R65, R8 ;  /* 0x000000411d2f7223 */ /* 0x040fe20000000008 */
[C---:B------:R-:W-:Y:S01]  /*6b30*/  FFMA R45, R29.reuse, R73, R114 ;  /* 0x000000491d2d7223 */ /* 0x040fe20000000072 */
[----:B------:R-:W1:Y:S01]  /*6b40*/  LDS.128 R8, [R0.X4+UR5+0x1d0] ;  /* 0x0001d00500087984 */ /* 0x000e620008004c00 */
[----:B----4-:R-:W-:Y:S01]  /*6b50*/  FFMA R28, R28, R60, R93 ;  /* 0x0000003c1c1c7223 */ /* 0x010fe2000000005d */
[C---:B------:R-:W-:Y:S01]  /*6b60*/  FFMA R49, R29.reuse, R69, R112 ;  /* 0x000000451d317223 */ /* 0x040fe20000000070 */
[C---:B------:R-:W-:Y:S01]  /*6b70*/  FFMA R116, R30.reuse, R66, R47 ;  /* 0x000000421e747223 */ /* 0x040fe2000000002f */
[C---:B------:R-:W-:Y:S01]  /*6b80*/  FFMA R44, R30.reuse, R74, R45 ;  /* 0x0000004a1e2c7223 */ /* 0x040fe2000000002d */
[----:B------:R-:W-:Y:S01]  /*6b90*/  FFMA R29, R29, R61, R28 ;  /* 0x0000003d1d1d7223 */ /* 0x000fe2000000001c */
[----:B------:R-:W-:Y:S01]  /*6ba0*/  FFMA R28, R30, R70, R49 ;  /* 0x000000461e1c7223 */ /* 0x000fe20000000031 */
[----:B-----5:R-:W-:Y:S01]  /*6bb0*/  FFMA R90, R16, R72, R90 ;  /* 0x00000048105a7223 */ /* 0x020fe2000000005a */
        /* <DEDUP_REMOVED lines=27> */
[----:B------:R-:W-:Y:S01]  /*6d70*/  FFMA R56, R19, R71, R56 ;  /* 0x0000004713387223 */ /* 0x000fe20000000038 */
        /* <DEDUP_REMOVED lines=37> */
[----:B------:R-:W-:Y:S01]  /*6fd0*/  FFMA R92, R30, R66, R49 ;  /* 0x000000421e5c7223 */ /* 0x000fe20000000031 */
[----:B------:R-:W-:Y:S01]  /*6fe0*/  FFMA R29, R29, R69, R80 ;  /* 0x000000451d1d7223 */ /* 0x000fe20000000050 */
[C---:B------:R-:W-:Y:S01]  /*6ff0*/  FFMA R90, R31.reuse, R63, R90 ;  /* 0x0000003f1f5a7223 */ /* 0x040fe2000000005a */
[C---:B------:R-:W-:Y:S01]  /*7000*/  FFMA R91, R31.reuse, R75, R28 ;  /* 0x0000004b1f5b7223 */ /* 0x040fe2000000001c */
[----:B---3--:R-:W-:Y:S01]  /*7010*/  FFMA R28, R16, R72, R41 ;  /* 0x00000048101c7223 */ /* 0x008fe20000000029 */
[----:B------:R-:W-:Y:S01]  /*7020*/  FFMA R30, R30, R70, R29 ;  /* 0x000000461e1e7223 */ /* 0x000fe2000000001d */
[C---:B------:R-:W-:Y:S01]  /*7030*/  FFMA R40, R16.reuse, R60, R40 ;  /* 0x0000003c10287223 */ /* 0x040fe20000000028 */
[C---:B------:R-:W-:Y:S01]  /*7040*/  FFMA R42, R16.reuse, R64, R42 ;  /* 0x00000040102a7223 */ /* 0x040fe2000000002a */
[----:B------:R-:W-:Y:S01]  /*7050*/  FFMA R16, R16, R68, R43 ;  /* 0x0000004410107223 */ /* 0x000fe2000000002b */
[C---:B------:R-:W-:Y:S01]  /*7060*/  FFMA R92, R31.reuse, R67, R92 ;  /* 0x000000431f5c7223 */ /* 0x040fe2000000005c */
[----:B------:R-:W-:Y:S01]  /*7070*/  FFMA R93, R31, R71, R30 ;  /* 0x000000471f5d7223 */ /* 0x000fe2000000001e */
[C---:B------:R-:W-:Y:S01]  /*7080*/  FFMA R43, R17.reuse, R73, R28 ;  /* 0x00000049112b7223 */ /* 0x040fe2000000001c */
        /* <DEDUP_REMOVED lines=61> */
[----:B------:R-:W3:Y:S01]  /*7460*/  LDS.128 R8, [R0.X4+UR5+0x11d0] ;  /* 0x0011d00500087984 */ /* 0x000ee20008004c00 */
        /* <DEDUP_REMOVED lines=33> */
[----:B------:R-:W4:Y:S01]  /*7680*/  LDS.128 R40, [R0.X4+UR5+0x1950] ;  /* 0x0019500500287984 */ /* 0x000f220008004c00 */
[C---:B------:R-:W-:Y:S01]  /*7690*/  FFMA R2, R7.reuse, R63, R2 ;  /* 0x0000003f07027223 */ /* 0x040fe20000000002 */
[C---:B------:R-:W-:Y:S01]  /*76a0*/  FFMA R3, R7.reuse, R75, R34 ;  /* 0x0000004b07037223 */ /* 0x040fe20000000022 */
[C---:B------:R-:W-:Y:S01]  /*76b0*/  FFMA R5, R7.reuse, R71, R6 ;  /* 0x0000004707057223 */ /* 0x040fe20000000006 */
[----:B------:R-:W-:Y:S01]  /*76c0*/  FFMA R4, R7, R67, R4 ;  /* 0x0000004307047223 */ /* 0x000fe20000000004 */
[----:B------:R-:W5:Y:S01]  /*76d0*/  LDS.128 R80, [R0.X4+UR5+0x19d0] ;  /* 0x0019d00500507984 */ /* 0x000f620008004c00 */
        /* <DEDUP_REMOVED lines=45> */
[----:B------:R-:W1:Y:S01]  /*79b0*/  LDS.128 R24, [R76+0x60] ;  /* 0x000060004c187984 */ /* 0x000e620000000c00 */
[----:B------:R-:W-:Y:S01]  /*79c0*/  FFMA R14, R22, R62, R21 ;  /* 0x0000003e160e7223 */ /* 0x000fe20000000015 */
[C---:B----4-:R-:W-:Y:S01]  /*79d0*/  FFMA R22, R40.reuse, R60, R125 ;  /* 0x0000003c28167223 */ /* 0x050fe2000000007d */
[C---:B------:R-:W-:Y:S01]  /*79e0*/  FFMA R20, R40.reuse, R64, R123 ;  /* 0x0000004028147223 */ /* 0x040fe2000000007b */
[----:B------:R-:W2:Y:S01]  /*79f0*/  LDS.128 R44, [R76+0xe0] ;  /* 0x0000e0004c2c7984 */ /* 0x000ea20000000c00 */
[C---:B------:R-:W-:Y:S01]  /*7a00*/  FFMA R14, R23.reuse, R63, R14 ;  /* 0x0000003f170e7223 */ /* 0x040fe2000000000e */
[C---:B------:R-:W-:Y:S01]  /*7a10*/  FFMA R15, R23.reuse, R75, R32 ;  /* 0x0000004b170f7223 */ /* 0x040fe20000000020 */
[----:B------:R-:W-:Y:S01]  /*7a20*/  FFMA R34, R23, R71, R34 ;  /* 0x0000004717227223 */ /* 0x000fe20000000022 */
[----:B------:R-:W3:Y:S01]  /*7a30*/  LDS.128 R48, [R76+0x160] ;  /* 0x000160004c307984 */ /* 0x000ee20000000c00 */
[C---:B------:R-:W-:Y:S01]  /*7a40*/  FFMA R103, R41.reuse, R61, R22 ;  /* 0x0000003d29677223 */ /* 0x040fe20000000016 */
[C---:B------:R-:W-:Y:S01]  /*7a50*/  FFMA R107, R41.reuse, R65, R20 ;  /* 0x00000041296b7223 */ /* 0x040fe20000000014 */
[C---:B------:R-:W-:Y:S01]  /*7a60*/  FFMA R124, R40.reuse, R72, R124 ;  /* 0x00000048287c7223 */ /* 0x040fe2000000007c */
[----:B------:R-:W4:Y:S01]  /*7a70*/  LDS.128 R52, [R76+0x1e0] ;  /* 0x0001e0004c347984 */ /* 0x000f220000000c00 */
[----:B------:R-:W-:Y:S01]  /*7a80*/  FFMA R122, R40, R68, R122 ;  /* 0x00000044287a7223 */ /* 0x000fe2000000007a */
[C---:B------:R-:W-:Y:S01]  /*7a90*/  FFMA R40, R42.reuse, R62, R103 ;  /* 0x0000003e2a287223 */ /* 0x040fe20000000067 */
[C---:B------:R-:W-:Y:S01]  /*7aa0*/  FFMA R105, R41.reuse, R73, R124 ;  /* 0x0000004929697223 */ /* 0x040fe2000000007c */
[----:B------:R-:W4:Y:S01]  /*7ab0*/  LDS.128 R20, [R0.X4+UR5+0xe0] ;  /* 0x0000e00500147984 */ /* 0x000f220008004c00 */
[----:B------:R-:W-:Y:S01]  /*7ac0*/  FFMA R41, R41, R69, R122 ;  /* 0x0000004529297223 */ /* 0x000fe2000000007a */
[C---:B------:R-:W-:Y:S01]  /*7ad0*/  FFMA R32, R42.reuse, R66, R107 ;  /* 0x000000422a207223 */ /* 0x040fe2000000006b */
[C---:B------:R-:W-:Y:S01]  /*7ae0*/  FFMA R124, R42.reuse, R74, R105 ;  /* 0x0000004a2a7c7223 */ /* 0x040fe20000000069 */
[C---:B------:R-:W-:Y:S01]  /*7af0*/  FFMA R125, R43.reuse, R63, R40 ;  /* 0x0000003f2b7d7223 */ /* 0x040fe20000000028 */
[----:B------:R-:W-:Y:S01]  /*7b00*/  FFMA R122, R42, R70, R41 ;  /* 0x000000462a7a7223 */ /* 0x000fe20000000029 */
[C---:B------:R-:W-:Y:S01]  /*7b10*/  FFMA R123, R43.reuse, R67, R32 ;  /* 0x000000432b7b7223 */ /* 0x040fe20000000020 */
[C---:B------:R-:W-:Y:S01]  /*7b20*/  FFMA R124, R43.reuse, R75, R124 ;  /* 0x0000004b2b7c7223 */ /* 0x040fe2000000007c */
[C---:B-----5:R-:W-:Y:S01]  /*7b30*/  FFMA R64, R80.reuse, R64, R119 ;  /* 0x0000004050407223 */ /* 0x060fe20000000077 */
[----:B------:R-:W-:Y:S01]  /*7b40*/  FFMA R122, R43, R71, R122 ;  /* 0x000000472b7a7223 */ /* 0x000fe2000000007a */
[C---:B------:R-:W-:Y:S01]  /*7b50*/  FFMA R118, R80.reuse, R68, R118 ;  /* 0x0000004450767223 */ /* 0x040fe20000000076 */
        /* <DEDUP_REMOVED lines=12> */
[----:B------:R-:W5:Y:S01]  /*7c20*/  LDS.128 R64, [R0.X4+UR5+0x1e0] ;  /* 0x0001e00500407984 */ /* 0x000f620008004c00 */
[C---:B-1----:R-:W-:Y:S01]  /*7c30*/  FFMA R60, R36.reuse, R24, R115 ;  /* 0x00000018243c7223 */ /* 0x042fe20000000073 */
[C---:B------:R-:W-:Y:S01]  /*7c40*/  FFMA R120, R83.reuse, R63, R120 ;  /* 0x0000003f53787223 */ /* 0x040fe20000000078 */
[C---:B------:R-:W-:Y:S01]  /*7c50*/  FFMA R32, R83.reuse, R71, R32 ;  /* 0x0000004753207223 */ /* 0x040fe20000000020 */
[----:B------:R-:W-:Y:S01]  /*7c60*/  FFMA R119, R83, R75, R74 ;  /* 0x0000004b53777223 */ /* 0x000fe2000000004a */
[C---:B--2---:R-:W-:Y:S01]  /*7c70*/  FFMA R116, R36.reuse, R44, R116 ;  /* 0x0000002c24747223 */ /* 0x044fe20000000074 */
[----:B------:R-:W-:Y:S01]  /*7c80*/  FFMA R63, R37, R25, R60 ;  /* 0x00000019253f7223 */ /* 0x000fe2000000003c */
[----:B---3--:R-:W-:-:S02]  /*7c90*/  FFMA R62, R36, R48, R117 ;  /* 0x00000030243e7223 */ /* 0x008fc40000000075 */
[C---:B------:R-:W-:Y:S01]  /*7ca0*/  FFMA R61, R37.reuse, R45, R116 ;  /* 0x0000002d253d7223 */ /* 0x040fe20000000074 */
[----:B----4-:R-:W-:Y:S01]  /*7cb0*/  FFMA R36, R36, R52, R57 ;  /* 0x0000003424247223 */ /* 0x010fe20000000039 */
[C---:B------:R-:W-:Y:S02]  /*7cc0*/  FFMA R57, R37.reuse, R49, R62 ;  /* 0x0000003125397223 */ /* 0x040fe4000000003e */
        /* <DEDUP_REMOVED lines=17> */
[----:B------:R-:W-:Y:S01]  /*7de0*/  FFMA R20, R22, R50, R63 ;  /* 0x0000003216147223 */ /* 0x000fe2000000003f */
[----:B------:R-:W-:Y:S01]  /*7df0*/  FFMA R21, R21, R25, R56 ;  /* 0x0000001915157223 */ /* 0x000fe20000000038 */
[----:B-----5:R-:W-:Y:S01]  /*7e00*/  FFMA R100, R40, R44, R100 ;  /* 0x0000002c28647223 */ /* 0x020fe20000000064 */
[C---:B------:R-:W-:Y:S01]  /*7e10*/  FFMA R112, R22.reuse, R54, R61 ;  /* 0x0000003616707223 */ /* 0x040fe2000000003d */
[C---:B------:R-:W-:Y:S01]  /*7e20*/  FFMA R110, R22.reuse, R46, R69 ;  /* 0x0000002e166e7223 */ /* 0x040fe20000000045 */
[----:B------:R-:W-:Y:S01]  /*7e30*/  FFMA R56, R22, R26, R21 ;  /* 0x0000001a16387223 */ /* 0x000fe20000000015 */
[----:B------:R-:W-:Y:S01]  /*7e40*/  FFMA R111, R23, R51, R20 ;  /* 0x00000033176f7223 */ /* 0x000fe20000000014 */
[C---:B------:R-:W-:Y:S01]  /*7e50*/  FFMA R20, R40.reuse, R48, R99 ;  /* 0x0000003028147223 */ /* 0x040fe20000000063 */
[----:B------:R-:W-:Y:S01]  /*7e60*/  FFMA R69, R41, R45, R100 ;  /* 0x0000002d29457223 */ /* 0x000fe20000000064 */
[----:B------:R-:W-:Y:S01]  /*7e70*/  FFMA R98, R40, R52, R98 ;  /* 0x0000003428627223 */ /* 0x000fe20000000062 */
[----:B------:R-:W2:Y:S01]  /*7e80*/  LDS.128 R60, [R0.X4+UR5+0x8e0] ;  /* 0x0008e005003c7984 */ /* 0x000ea20008004c00 */
        /* <DEDUP_REMOVED lines=25> */
[----:B-1----:R-:W-:Y:S01]  /*8020*/  FFMA R92, R36, R44, R92 ;  /* 0x0000002c245c7223 */ /* 0x002fe2000000005c */
        /* <DEDUP_REMOVED lines=60> */
[C---:B------:R-:W-:Y:S01]  /*83f0*/  FFMA R69, R65.reuse, R45, R20 ;  /* 0x0000002d41457223 */ /* 0x040fe20000000014 */
[C---:B------:R-:W-:Y:S01]  /*8400*/  FFMA R35, R65.reuse, R53, R22 ;  /* 0x0000003541237223 */ /* 0x040fe20000000016 */
[----:B------:R-:W-:Y:S01]  /*8410*/  FFMA R59, R65, R49, R58 ;  /* 0x00000031413b7223 */ /* 0x000fe2000000003a */
[----:B------:R-:W1:Y:S01]  /*8420*/  LDS.128 R20, [R0.X4+UR5+0x1160] ;  /* 0x0011600500147984 */ /* 0x000e620008004c00 */
[----:B------:R-:W-:Y:S01]  /*8430*/  FFMA R58, R66, R46, R69 ;  /* 0x0000002e423a7223 */ /* 0x000fe20000000045 */
[----:B------:R-:W-:Y:S01]  /*8440*/  FFMA R64, R64, R24, R77 ;  /* 0x0000001840407223 */ /* 0x000fe2000000004d */
[----:B------:R-:W-:Y:S01]  /*8450*/  FFMA R86, R66, R50, R59 ;  /* 0x0000003242567223 */ /* 0x000fe2000000003b */
[----:B------:R-:W-:Y:S01]  /*8460*/  LDS.128 R72, [R76+0x170] ;  /* 0x000170004c487984 */ /* 0x000fe20000000c00 */
[----:B------:R-:W-:Y:S01]  /*8470*/  FFMA R85, R67, R47, R58 ;  /* 0x0000002f43557223 */ /* 0x000fe2000000003a */
[----:B------:R-:W-:Y:S01]  /*8480*/  FFMA R65, R65, R25, R64 ;  /* 0x0000001941417223 */ /* 0x000fe20000000040 */
[C---:B--2---:R-:W-:Y:S01]  /*8490*/  FFMA R58, R36.reuse, R52, R28 ;  /* 0x00000034243a7223 */ /* 0x044fe2000000001c */
[C---:B------:R-:W-:Y:S01]  /*84a0*/  FFMA R28, R36.reuse, R48, R29 ;  /* 0x00000030241c7223 */ /* 0x040fe2000000001d */
[----:B------:R-:W-:Y:S01]  /*84b0*/  FFMA R30, R36, R44, R30 ;  /* 0x0000002c241e7223 */ /* 0x000fe2000000001e */
[----:B------:R-:W-:Y:S01]  /*84c0*/  FFMA R84, R66, R26, R65 ;  /* 0x0000001a42547223 */ /* 0x000fe20000000041 */
[----:B------:R-:W-:Y:S01]  /*84d0*/  FFMA R36, R36, R24, R31 ;  /* 0x0000001824247223 */ /* 0x000fe2000000001f */
        /* <DEDUP_REMOVED lines=55> */
[----:B------:R-:W2:Y:S01]  /*8850*/  LDS.128 R20, [R0.X4+UR5+0x1960] ;  /* 0x0019600500147984 */ /* 0x000ea20008004c00 */
[----:B------:R-:W-:Y:S01]  /*8860*/  FFMA R9, R31, R27, R28 ;  /* 0x0000001b1f097223 */ /* 0x000fe2000000001c */
[----:B------:R-:W-:Y:S01]  /*8870*/  FFMA R6, R30, R54, R7 ;  /* 0x000000361e067223 */ /* 0x000fe20000000007 */
[----:B---3--:R-:W-:Y:S01]  /*8880*/  FFMA R28, R36, R24, R13 ;  /* 0x00000018241c7223 */ /* 0x008fe2000000000d */
        /* <DEDUP_REMOVED lines=21> */
[-C--:B------:R-:W-:Y:S01]  /*89e0*/  FFMA R93, R63, R27.reuse, R62 ;  /* 0x0000001b3f5d7223 */ /* 0x080fe2000000003e */
[C---:B-1----:R-:W-:Y:S01]  /*89f0*/  FFMA R38, R16.reuse, R48, R15 ;  /* 0x0000003010267223 */ /* 0x042fe2000000000f */
[----:B------:R-:W-:Y:S01]  /*8a00*/  LDS.128 R60, [R0.X4+UR5+0x70] ;  /* 0x00007005003c7984 */ /* 0x000fe20008004c00 */
[----:B------:R-:W-:Y:S01]  /*8a10*/  FFMA R13, R39, R27, R36 ;  /* 0x0000001b270d7223 */ /* 0x000fe20000000024 */
[C---:B------:R-:W-:Y:S01]  /*8a20*/  FFMA R36, R16.reuse, R44, R33 ;  /* 0x0000002c10247223 */ /* 0x040fe20000000021 */
[C---:B------:R-:W-:Y:S01]  /*8a30*/  FFMA R34, R16.reuse, R24, R34 ;  /* 0x0000001810227223 */ /* 0x040fe20000000022 */
[----:B------:R-:W1:Y:S01]  /*8a40*/  LDS.128 R64, [R76+0xf0] ;  /* 0x0000f0004c407984 */ /* 0x000e620000000c00 */
        /* <DEDUP_REMOVED lines=8> */
[----:B------:R-:W-:Y:S01]  /*8ad0*/  FFMA R34, R18, R26, R35 ;  /* 0x0000001a12227223 */ /* 0x000fe20000000023 */
[C---:B------:R-:W-:Y:S01]  /*8ae0*/  FFMA R10, R39.reuse, R55, R10 ;  /* 0x00000037270a7223 */ /* 0x040fe2000000000a */
[C---:B------:R-:W-:Y:S01]  /*8af0*/  FFMA R11, R39.reuse, R51, R58 ;  /* 0x00000033270b7223 */ /* 0x040fe2000000003a */
[----:B------:R-:W-:Y:S01]  /*8b00*/  FFMA R12, R39, R47, R12 ;  /* 0x0000002f270c7223 */ /* 0x000fe2000000000c */
[C---:B------:R-:W-:Y:S01]  /*8b10*/  FFMA R15, R19.reuse, R51, R36 ;  /* 0x00000033130f7223 */ /* 0x040fe20000000024 */
[----:B--2---:R-:W-:Y:S01]  /*8b20*/  FFMA R124, R20, R48, R124 ;  /* 0x00000030147c7223 */ /* 0x004fe2000000007c */
[----:B------:R-:W2:Y:S01]  /*8b30*/  LDS.128 R36, [R0.X4+UR5+0xf0] ;  /* 0x0000f00500247984 */ /* 0x000ea20008004c00 */
[C---:B------:R-:W-:Y:S01]  /*8b40*/  FFMA R14, R18.reuse, R54, R17 ;  /* 0x00000036120e7223 */ /* 0x040fe20000000011 */
[----:B------:R-:W-:Y:S01]  /*8b50*/  FFMA R16, R18, R46, R33 ;  /* 0x0000002e12107223 */ /* 0x000fe20000000021 */
[----:B------:R-:W-:Y:S01]  /*8b60*/  FFMA R17, R19, R27, R34 ;  /* 0x0000001b13117223 */ /* 0x000fe20000000022 */
[C---:B------:R-:W-:Y:S01]  /*8b70*/  FFMA R34, R20.reuse, R52, R125 ;  /* 0x0000003414227223 */ /* 0x040fe2000000007d */
[C---:B------:R-:W-:Y:S01]  /*8b80*/  FFMA R18, R20.reuse, R44, R123 ;  /* 0x0000002c14127223 */ /* 0x040fe2000000007b */
[----:B------:R-:W-:Y:S01]  /*8b90*/  FFMA R33, R21, R49, R124 ;  /* 0x0000003115217223 */ /* 0x000fe2000000007c */
[C---:B------:R-:W-:Y:S01]  /*8ba0*/  FFMA R14, R19.reuse, R55, R14 ;  /* 0x00000037130e7223 */ /* 0x040fe2000000000e */
[----:B------:R-:W-:Y:S01]  /*8bb0*/  FFMA R16, R19, R47, R16 ;  /* 0x0000002f13107223 */ /* 0x000fe20000000010 */
[C---:B------:R-:W-:Y:S01]  /*8bc0*/  FFMA R19, R21.reuse, R53, R34 ;  /* 0x0000003515137223 */ /* 0x040fe20000000022 */
[----:B------:R-:W-:Y:S01]  /*8bd0*/  FFMA R122, R20, R24, R122 ;  /* 0x00000018147a7223 */ /* 0x000fe2000000007a */
[C---:B------:R-:W-:Y:S01]  /*8be0*/  FFMA R35, R21.reuse, R45, R18 ;  /* 0x0000002d15237223 */ /* 0x040fe20000000012 */
[----:B------:R-:W-:Y:S01]  /*8bf0*/  FFMA R34, R22, R50, R33 ;  /* 0x0000003216227223 */ /* 0x000fe20000000021 */
[----:B---3--:R-:W-:Y:S01]  /*8c00*/  FFMA R32, R28, R24, R32 ;  /* 0x000000181c207223 */ /* 0x008fe20000000020 */
[----:B------:R-:W-:Y:S01]  /*8c10*/  FFMA R21, R21, R25, R122 ;  /* 0x0000001915157223 */ /* 0x000fe2000000007a */
[C---:B------:R-:W-:Y:S01]  /*8c20*/  FFMA R18, R22.reuse, R54, R19 ;  /* 0x0000003616127223 */ /* 0x040fe20000000013 */
[----:B------:R-:W-:Y:S01]  /*8c30*/  FFMA R20, R22, R46, R35 ;  /* 0x0000002e16147223 */ /* 0x000fe20000000023 */
        /* <DEDUP_REMOVED lines=24> */
[C---:B----4-:R-:W-:Y:S01]  /*8dc0*/  FFMA R24, R60.reuse, R68, R115 ;  /* 0x000000443c187223 */ /* 0x050fe20000000073 */
[----:B-----5:R-:W-:Y:S01]  /*8dd0*/  FFMA R60, R60, R76, R57 ;  /* 0x0000004c3c3c7223 */ /* 0x020fe20000000039 */
[C---:B------:R-:W-:Y:S01]  /*8de0*/  FFMA R27, R61.reuse, R65, R116 ;  /* 0x000000413d1b7223 */ /* 0x040fe20000000074 */
[C---:B------:R-:W-:Y:S01]  /*8df0*/  FFMA R25, R61.reuse, R73, R26 ;  /* 0x000000493d197223 */ /* 0x040fe2000000001a */
[C---:B------:R-:W-:Y:S01]  /*8e00*/  FFMA R45, R61.reuse, R69, R24 ;  /* 0x000000453d2d7223 */ /* 0x040fe20000000018 */
[----:B------:R-:W-:Y:S01]  /*8e10*/  FFMA R61, R61, R77, R60 ;  /* 0x0000004d3d3d7223 */ /* 0x000fe2000000003c */
[----:B------:R-:W-:Y:S01]  /*8e20*/  FFMA R24, R62, R66, R27 ;  /* 0x000000423e187223 */ /* 0x000fe2000000001b */
[C---:B--2---:R-:W-:Y:S01]  /*8e30*/  FFMA R112, R36.reuse, R76, R112 ;  /* 0x0000004c24707223 */ /* 0x044fe20000000070 */
[----:B------:R-:W-:Y:S01]  /*8e40*/  FFMA R110, R36, R64, R110 ;  /* 0x00000040246e7223 */ /* 0x000fe2000000006e */
[----:B------:R-:W-:Y:S01]  /*8e50*/  FFMA R44, R62, R78, R61 ;  /* 0x0000004e3e2c7223 */ /* 0x000fe2000000003d */
[----:B------:R-:W-:Y:S01]  /*8e60*/  FFMA R61, R63, R67, R24 ;  /* 0x000000433f3d7223 */ /* 0x000fe20000000018 */
[----:B------:R-:W-:Y:S01]  /*8e70*/  FFMA R24, R36, R72, R111 ;  /* 0x0000004824187223 */ /* 0x000fe2000000006f */
        /* <DEDUP_REMOVED lines=9> */
[-C--:B------:R-:W-:Y:S01]  /*8f10*/  FFMA R63, R63, R79.reuse, R44 ;  /* 0x0000004f3f3f7223 */ /* 0x080fe2000000002c */
        /* <DEDUP_REMOVED lines=56> */
[C---:B---3--:R-:W-:Y:S01]  /*92a0*/  FFMA R100, R36.reuse, R76, R100 ;  /* 0x0000004c24647223 */ /* 0x048fe20000000064 */
        /* <DEDUP_REMOVED lines=19> */
[C---:B-1----:R-:W-:Y:S01]  /*93e0*/  FFMA R38, R32.reuse, R76, R83 ;  /* 0x0000004c20267223 */ /* 0x042fe20000000053 */
        /* <DEDUP_REMOVED lines=34> */
[----:B------:R-:W4:Y:S01]  /*9610*/  LDS.128 R100, [R0.X4+UR5+0x18f0] ;  /* 0x0018f00500647984 */ /* 0x000f220008004c00 */
        /* <DEDUP_REMOVED lines=31> */
[----:B------:R-:W5:Y:S01]  /*9810*/  LDS.128 R104, [R0.X4+UR5+0x1970] ;  /* 0x0019700500687984 */ /* 0x000f620008004c00 */
        /* <DEDUP_REMOVED lines=15> */
[-C--:B----4-:R-:W-:Y:S01]  /*9910*/  FFMA R16, R100, R64.reuse, R16 ;  /* 0x0000004064107223 */ /* 0x090fe20000000010 */
[----:B------:R-:W-:Y:S01]  /*9920*/  FFMA R24, R83, R71, R24 ;  /* 0x0000004753187223 */ /* 0x000fe20000000018 */
[C---:B---3--:R-:W-:Y:S01]  /*9930*/  FFMA R8, R88.reuse, R64, R8 ;  /* 0x0000004058087223 */ /* 0x048fe20000000008 */
[C---:B------:R-:W-:Y:S01]  /*9940*/  FFMA R2, R88.reuse, R72, R7 ;  /* 0x0000004858027223 */ /* 0x040fe20000000007 */
        /* <DEDUP_REMOVED lines=32> */
[----:B------:R-:W-:Y:S01]  /*9b50*/  FFMA R4, R102, R78, R3 ;  /* 0x0000004e66047223 */ /* 0x000fe20000000003 */
[----:B------:R-:W-:Y:S01]  /*9b60*/  FFMA R84, R90, R70, R89 ;  /* 0x000000465a547223 */ /* 0x000fe20000000059 */
[C---:B-----5:R-:W-:Y:S01]  /*9b70*/  FFMA R88, R104.reuse, R68, R21 ;  /* 0x0000004468587223 */ /* 0x060fe20000000015 */
[----:B------:R-:W-:Y:S01]  /*9b80*/  FFMA R13, R103, R67, R2 ;  /* 0x00000043670d7223 */ /* 0x000fe20000000002 */
[----:B------:R-:W-:Y:S01]  /*9b90*/  IADD3 R2, P0, R143, UR6, RZ ;  /* 0x000000068f027c10 */ /* 0x000fe2000ff1e0ff */
[----:B------:R-:W-:Y:S01]  /*9ba0*/  FFMA R15, R103, R79, R4 ;  /* 0x0000004f670f7223 */ /* 0x000fe20000000004 */
[----:B------:R-:W-:Y:S01]  /*9bb0*/  IADD3 R4, P2, R145, UR6, RZ ;  /* 0x0000000691047c10 */ /* 0x000fe2000ff5e0ff */
[----:B------:R-:W-:Y:S01]  /*9bc0*/  FFMA R20, R104, R64, R20 ;  /* 0x0000004068147223 */ /* 0x000fe20000000014 */
[----:B------:R-:W-:Y:S01]  /*9bd0*/  IADD3.X R3, R142, UR7, RZ, P0, !PT ;  /* 0x000000078e037c10 */ /* 0x000fe200087fe4ff */
[----:B------:R-:W-:Y:S01]  /*9be0*/  FFMA R90, R104, R72, R19 ;  /* 0x00000048685a7223 */ /* 0x000fe20000000013 */
[----:B------:R-:W-:Y:S01]  /*9bf0*/  ISETP.GE.U32.AND P0, PT, R136, R126, PT ;  /* 0x0000007e8800720c */ /* 0x000fe20003f06070 */
[----:B------:R-:W-:Y:S01]  /*9c00*/  FFMA R100, R100, R68, R17 ;  /* 0x0000004464647223 */ /* 0x000fe20000000011 */
[----:B------:R-:W-:Y:S01]  /*9c10*/  IADD3 R6, P3, R147, UR6, RZ ;  /* 0x0000000693067c10 */ /* 0x000fe2000ff7e0ff */
[----:B------:R-:W-:Y:S01]  /*9c20*/  FFMA R14, R102, R74, R5 ;  /* 0x0000004a660e7223 */ /* 0x000fe20000000005 */
[----:B------:R-:W-:Y:S01]  /*9c30*/  LEA R21, R131, R135, 0xd ;  /* 0x0000008783157211 */ /* 0x000fe200078e68ff */
[----:B------:R-:W-:Y:S01]  /*9c40*/  FFMA R104, R104, R76, R18 ;  /* 0x0000004c68687223 */ /* 0x000fe20000000012 */
[C---:B------:R-:W-:Y:S01]  /*9c50*/  FFMA R86, R91.reuse, R75, R86 ;  /* 0x0000004b5b567223 */ /* 0x040fe20000000056 */
[----:B------:R-:W-:Y:S01]  /*9c60*/  FFMA R84, R91, R71, R84 ;  /* 0x000000475b547223 */ /* 0x000fe20000000054 */
[----:B------:R-:W-:Y:S01]  /*9c70*/  IADD3.X R5, R144, UR7, RZ, P2, !PT ;  /* 0x0000000790057c10 */ /* 0x000fe200097fe4ff */
[----:B------:R-:W1:Y:S01]  /*9c80*/  LDS.128 R16, [R0.X4+UR5+0x19f0] ;  /* 0x0019f00500107984 */ /* 0x000e620008004c00 */
[----:B------:R-:W-:Y:S01]  /*9c90*/  LEA R89, R131, R134, 0xd ;  /* 0x0000008683597211 */ /* 0x000fe200078e68ff */
[----:B------:R-:W-:Y:S01]  /*9ca0*/  FFMA R93, R93, R69, R92 ;  /* 0x000000455d5d7223 */ /* 0x000fe2000000005c */
[----:B------:R-:W-:Y:S01]  /*9cb0*/  IADD3.X R7, R146, UR7, RZ, P3, !PT ;  /* 0x0000000792077c10 */ /* 0x000fe20009ffe4ff */
[----:B------:R-:W-:Y:S06]  /*9cc0*/  BAR.SYNC 0x0 ;  /* 0x0000000000007b1d */ /* 0x000fec0000000000 */
[C---:B------:R-:W-:Y:S01]  /*9cd0*/  LEA R91, R131.reuse, R133, 0xd ;  /* 0x00000085835b7211 */ /* 0x040fe200078e68ff */
[----:B------:R-:W-:Y:S01]  /*9ce0*/  @!PT LDS RZ, [RZ] ;  /* 0x00000000fffff984 */ /* 0x000fe20000000800 */
[----:B------:R-:W-:Y:S01]  /*9cf0*/  @!PT LDS RZ, [RZ] ;  /* 0x00000000fffff984 */ /* 0x000fe20000000800 */
[----:B------:R-:W-:Y:S01]  /*9d00*/  @!PT LDS RZ, [RZ] ;  /* 0x00000000fffff984 */ /* 0x000fe20000000800 */
[----:B------:R2:W-:Y:S01]  /*9d10*/  LDGSTS.E.BYPASS.128 [R21], [R2.64], !P0 ;  /* 0x0000000002157fae */ /* 0x0005e2000c101c4a */
[----:B------:R-:W-:Y:S01]  /*9d20*/  FFMA R8, R94, R70, R93 ;  /* 0x000000465e087223 */ /* 0x000fe2000000005d */
[----:B------:R-:W-:Y:S01]  /*9d30*/  LEA R93, R131, R132, 0xd ;  /* 0x00000084835d7211 */ /* 0x000fe200078e68ff */
[----:B------:R-:W-:Y:S01]  /*9d40*/  FFMA R10, R95, R75, R10 ;  /* 0x0000004b5f0a7223 */ /* 0x000fe2000000000a */
[----:B------:R3:W-:Y:S01]  /*9d50*/  LDGSTS.E.BYPASS.128 [R89], [R4.64], !P0 ;  /* 0x0000000004597fae */ /* 0x0007e2000c101c4a */
[----:B------:R-:W-:Y:S01]  /*9d60*/  LEA R0, R131, 0x4000, 0xe ;  /* 0x0000400083007811 */ /* 0x000fe200078e70ff */
[----:B------:R-:W-:Y:S01]  /*9d70*/  FFMA R8, R95, R71, R8 ;  /* 0x000000475f087223 */ /* 0x000fe20000000008 */
[----:B------:R-:W-:Y:S01]  /*9d80*/  FFMA R101, R101, R69, R100 ;  /* 0x0000004565657223 */ /* 0x000fe20000000064 */
[----:B------:R4:W-:Y:S01]  /*9d90*/  LDGSTS.E.BYPASS.128 [R91], [R6.64], !P0 ;  /* 0x00000000065b7fae */ /* 0x0009e2000c101c4a */
[----:B------:R-:W-:Y:S01]  /*9da0*/  IADD3 R95, R141, R0, RZ ;  /* 0x000000008d5f7210 */ /* 0x000fe20007ffe0ff */
[----:B------:R-:W-:Y:S01]  /*9db0*/  FFMA R14, R103, R75, R14 ;  /* 0x0000004b670e7223 */ /* 0x000fe2000000000e */
[----:B------:R-:W-:Y:S01]  /*9dc0*/  FFMA R12, R102, R70, R101 ;  /* 0x00000046660c7223 */ /* 0x000fe20000000065 */
[----:B--2---:R-:W-:Y:S01]  /*9dd0*/  IADD3 R2, P1, R149, UR6, RZ ;  /* 0x0000000695027c10 */ /* 0x004fe2000ff3e0ff */
[----:B------:R-:W-:Y:S01]  /*9de0*/  USHF.L.U32 UR5, UR4, 0xd, URZ ;  /* 0x0000000d04057899 */ /* 0x000fe2000800063f */
[----:B------:R-:W-:Y:S01]  /*9df0*/  IADD3 R21, R135, R0, RZ ;  /* 0x0000000087157210 */ /* 0x000fe20007ffe0ff */
[----:B------:R-:W-:Y:S01]  /*9e00*/  FFMA R12, R103, R71, R12 ;  /* 0x00000047670c7223 */ /* 0x000fe2000000000c */
[----:B------:R-:W-:-:S02]  /*9e10*/  IADD3.X R3, R148, UR7, RZ, P1, !PT ;  /* 0x0000000794037c10 */ /* 0x000fc40008ffe4ff */
[----:B---3--:R-:W-:Y:S02]  /*9e20*/  IADD3 R4, P1, R153, UR6, RZ ;  /* 0x0000000699047c10 */ /* 0x008fe4000ff3e0ff */
[----:B----4-:R-:W-:Y:S01]  /*9e30*/  IADD3 R6, P2, R151, UR6, RZ ;  /* 0x0000000697067c10 */ /* 0x010fe2000ff5e0ff */
[----:B------:R2:W-:Y:S01]  /*9e40*/  LDGSTS.E.BYPASS.128 [R93], [R2.64], !P0 ;  /* 0x00000000025d7fae */ /* 0x0005e2000c101c4a */
[----:B------:R-:W-:Y:S02]  /*9e50*/  IADD3.X R5, R152, UR7, RZ, P1, !PT ;  /* 0x0000000798057c10 */ /* 0x000fe40008ffe4ff */
[----:B------:R-:W-:Y:S01]  /*9e60*/  IADD3.X R7, R150, UR7, RZ, P2, !PT ;  /* 0x0000000796077c10 */ /* 0x000fe200097fe4ff */
[----:B------:R-:W0:Y:S01]  /*9e70*/  LDGDEPBAR ;  /* 0x00000000000079af */ /* 0x000e220000000000 */
[-C--:B------:R-:W-:Y:S02]  /*9e80*/  IADD3 R89, R134, R0.reuse, RZ ;  /* 0x0000000086597210 */ /* 0x080fe40007ffe0ff */
[-C--:B------:R-:W-:Y:S01]  /*9e90*/  IADD3 R91, R133, R0.reuse, RZ ;  /* 0x00000000855b7210 */ /* 0x080fe20007ffe0ff */
[----:B------:R3:W-:Y:S01]  /*9ea0*/  LDGSTS.E.BYPASS.128 [R21], [R6.64], !P0 ;  /* 0x0000000006157fae */ /* 0x0007e2000c101c4a */
[----:B------:R-:W-:Y:S01]  /*9eb0*/  IADD3 R99, R140, R0, RZ ;  /* 0x000000008c637210 */ /* 0x000fe20007ffe0ff */
[C---:B-1----:R-:W-:Y:S01]  /*9ec0*/  FFMA R22, R16.reuse, R76, R22 ;  /* 0x0000004c10167223 */ /* 0x042fe20000000016 */
[----:B------:R-:W-:Y:S01]  /*9ed0*/  IADD3 R101, R139, R0, RZ ;  /* 0x000000008b657210 */ /* 0x000fe20007ffe0ff */
[----:B------:R1:W-:Y:S01]  /*9ee0*/  LDGSTS.E.BYPASS.128 [R89], [R4.64], !P0 ;  /* 0x0000000004597fae */ /* 0x0003e2000c101c4a */
[----:B--2---:R-:W-:Y:S01]  /*9ef0*/  IADD3 R2, P2, R155, UR6, RZ ;  /* 0x000000069b027c10 */ /* 0x004fe2000ff5e0ff */
[----:B------:R-:W-:Y:S01]  /*9f00*/  FFMA R72, R16, R72, R23 ;  /* 0x0000004810487223 */ /* 0x000fe20000000017 */
[----:B------:R-:W-:Y:S01]  /*9f10*/  IADD3 R93, R132, R0, RZ ;  /* 0x00000000845d7210 */ /* 0x000fe20007ffe0ff */
[----:B------:R-:W-:Y:S01]  /*9f20*/  FFMA R68, R16, R68, R97 ;  /* 0x0000004410447223 */ /* 0x000fe20000000061 */
[----:B------:R-:W-:Y:S01]  /*9f30*/  IADD3.X R3, R154, UR7, RZ, P2, !PT ;  /* 0x000000079a037c10 */ /* 0x000fe200097fe4ff */
[----:B------:R-:W-:Y:S01]  /*9f40*/  FFMA R96, R16, R64, R96 ;  /* 0x0000004010607223 */ /* 0x000fe20000000060 */
[----:B------:R-:W-:Y:S01]  /*9f50*/  IADD3 R103, R138, R0, RZ ;  /* 0x000000008a677210 */ /* 0x000fe20007ffe0ff */
[-C--:B---3--:R-:W-:Y:S01]  /*9f60*/  FFMA R21, R105, R77.reuse, R104 ;  /* 0x0000004d69157223 */ /* 0x088fe20000000068 */
[----:B------:R-:W-:Y:S01]  /*9f70*/  IADD3 R6, P1, R157, UR6, RZ ;  /* 0x000000069d067c10 */ /* 0x000fe2000ff3e0ff */
[----:B------:R2:W-:Y:S01]  /*9f80*/  LDGSTS.E.BYPASS.128 [R91], [R2.64], !P0 ;  /* 0x00000000025b7fae */ /* 0x0005e2000c101c4a */
[----:B------:R-:W-:Y:S01]  /*9f90*/  FFMA R77, R17, R77, R22 ;  /* 0x0000004d114d7223 */ /* 0x000fe20000000016 */
[----:B-1----:R-:W-:Y:S01]  /*9fa0*/  IADD3 R4, P2, R159, UR6, RZ ;  /* 0x000000069f047c10 */ /* 0x002fe2000ff5e0ff */
[-C--:B------:R-:W-:Y:S01]  /*9fb0*/  FFMA R89, R105, R73.reuse, R90 ;  /* 0x0000004969597223 */ /* 0x080fe2000000005a */
[----:B------:R-:W-:Y:S01]  /*9fc0*/  IADD3.X R7, R156, UR7, RZ, P1, !PT ;  /* 0x000000079c077c10 */ /* 0x000fe20008ffe4ff */
[----:B------:R-:W-:Y:S01]  /*9fd0*/  FFMA R73, R17, R73, R72 ;  /* 0x0000004911497223 */ /* 0x000fe20000000048 */
[----:B------:R-:W-:-:S03]  /*9fe0*/  IADD3.X R5, R158, UR7, RZ, P2, !PT ;  /* 0x000000079e057c10 */ /* 0x000fc600097fe4ff */
[----:B------:R1:W-:Y:S01]  /*9ff0*/  LDGSTS.E.BYPASS.128 [R93], [R6.64], !P0 ;  /* 0x00000000065d7fae */ /* 0x0003e2000c101c4a */
[-C--:B------:R-:W-:Y:S01]  /*a000*/  FFMA R22, R18, R74.reuse, R73 ;  /* 0x0000004a12167223 */ /* 0x080fe20000000049 */
[----:B--2---:R-:W-:Y:S02]  /*a010*/  IADD3 R2, P1, R161, UR6, RZ ;  /* 0x00000006a1027c10 */ /* 0x004fe4000ff3e0ff */
[----:B------:R2:W-:Y:S01]  /*a020*/  LDGSTS.E.BYPASS.128 [R95], [R4.64], !P0 ;  /* 0x00000000045f7fae */ /* 0x0005e2000c101c4a */
[C---:B------:R-:W-:Y:S01]  /*a030*/  FFMA R91, R105.reuse, R65, R20 ;  /* 0x00000041695b7223 */ /* 0x040fe20000000014 */
[-C--:B------:R-:W-:Y:S01]  /*a040*/  FFMA R105, R105, R69.reuse, R88 ;  /* 0x0000004569697223 */ /* 0x080fe20000000058 */
[----:B------:R-:W-:Y:S01]  /*a050*/  IADD3.X R3, R160, UR7, RZ, P1, !PT ;  /* 0x00000007a0037c10 */ /* 0x000fe20008ffe4ff */
[C---:B------:R-:W-:Y:S01]  /*a060*/  FFMA R20, R106.reuse, R74, R89 ;  /* 0x0000004a6a147223 */ /* 0x040fe20000000059 */
[C---:B------:R-:W-:Y:S01]  /*a070*/  FFMA R69, R17.reuse, R69, R68 ;  /* 0x0000004511457223 */ /* 0x040fe20000000044 */
[----:B------:R-:W-:Y:S01]  /*a080*/  FFMA R17, R17, R65, R96 ;  /* 0x0000004111117223 */ /* 0x000fe20000000060 */
[C---:B------:R-:W-:Y:S01]  /*a090*/  FFMA R0, R106.reuse, R66, R91 ;  /* 0x000000426a007223 */ /* 0x040fe2000000005b */
[----:B-1----:R-:W-:Y:S01]  /*a0a0*/  IADD3 R6, P2, R163, UR6, RZ ;  /* 0x00000006a3067c10 */ /* 0x002fe2000ff5e0ff */
[----:B------:R1:W-:Y:S01]  /*a0b0*/  LDGSTS.E.BYPASS.128 [R99], [R2.64], !P0 ;  /* 0x0000000002637fae */ /* 0x0003e2000c101c4a */
[----:B------:R-:W-:Y:S01]  /*a0c0*/  FFMA R88, R106, R78, R21 ;  /* 0x0000004e6a587223 */ /* 0x000fe20000000015 */
[----:B------:R-:W-:Y:S01]  /*a0d0*/  FFMA R66, R18, R66, R17 ;  /* 0x0000004212427223 */ /* 0x000fe20000000011 */
[----:B--2---:R-:W-:Y:S01]  /*a0e0*/  IADD3 R4, P3, R165, UR6, RZ ;  /* 0x00000006a5047c10 */ /* 0x004fe2000ff7e0ff */
[----:B------:R-:W-:Y:S01]  /*a0f0*/  UIADD3 UR6, UP1, UR6, 0x80, URZ ;  /* 0x0000008006067890 */ /* 0x000fe2000ff3e03f */
[----:B------:R-:W-:Y:S01]  /*a100*/  IADD3.X R7, R162, UR7, RZ, P2, !PT ;  /* 0x00000007a2077c10 */ /* 0x000fe200097fe4ff */
[----:B------:R-:W-:Y:S01]  /*a110*/  FFMA R106, R106, R70, R105 ;  /* 0x000000466a6a7223 */ /* 0x000fe20000000069 */
[----:B------:R-:W-:Y:S01]  /*a120*/  IADD3.X R5, R164, UR7, RZ, P3, !PT ;  /* 0x00000007a4057c10 */ /* 0x000fe20009ffe4ff */
[----:B------:R-:W-:Y:S01]  /*a130*/  UIADD3.X UR7, URZ, UR7, URZ, UP1, !UPT ;  /* 0x000000073f077290 */ /* 0x000fe20008ffe43f */
[C---:B------:R-:W-:Y:S01]  /*a140*/  FFMA R22, R19.reuse, R75, R22 ;  /* 0x0000004b13167223 */ /* 0x040fe20000000016 */
[----:B------:R2:W-:Y:S01]  /*a150*/  LDGSTS.E.BYPASS.128 [R101], [R6.64], !P0 ;  /* 0x0000000006657fae */ /* 0x0005e2000c101c4a */
[----:B------:R-:W-:-:S03]  /*a160*/  FFMA R21, R19, R67, R66 ;  /* 0x0000004313157223 */ /* 0x000fc60000000042 */
[----:B------:R3:W-:Y:S01]  /*a170*/  LDGSTS.E.BYPASS.128 [R103], [R4.64], !P0 ;  /* 0x0000000004677fae */ /* 0x0007e2000c101c4a */
[----:B------:R-:W-:-:S03]  /*a180*/  ISETP.GE.U32.AND P0, PT, R136, 0x218, PT ;  /* 0x000002188800780c */ /* 0x000fc60003f06070 */
[----:B------:R-:W0:Y:S01]  /*a190*/  LDGDEPBAR ;  /* 0x00000000000079af */ /* 0x000e220000000000 */
[C---:B--2---:R-:W-:Y:S01]  /*a1a0*/  FFMA R6, R107.reuse, R75, R20 ;  /* 0x0000004b6b067223 */ /* 0x044fe20000000014 */
[C---:B------:R-:W-:Y:S01]  /*a1b0*/  FFMA R20, R18.reuse, R70, R69 ;  /* 0x0000004612147223 */ /* 0x040fe20000000045 */
[----:B------:R-:W-:Y:S01]  /*a1c0*/  FFMA R18, R18, R78, R77 ;  /* 0x0000004e12127223 */ /* 0x000fe2000000004d */
[C---:B------:R-:W-:Y:S01]  /*a1d0*/  FFMA R7, R107.reuse, R79, R88 ;  /* 0x0000004f6b077223 */ /* 0x040fe20000000058 */
[C---:B---3--:R-:W-:Y:S01]  /*a1e0*/  FFMA R5, R107.reuse, R67, R0 ;  /* 0x000000436b057223 */ /* 0x048fe20000000000 */
[----:B------:R-:W-:Y:S01]  /*a1f0*/  FFMA R4, R107, R71, R106 ;  /* 0x000000476b047223 */ /* 0x000fe2000000006a */
[C---:B------:R-:W-:Y:S01]  /*a200*/  FFMA R23, R19.reuse, R79, R18 ;  /* 0x0000004f13177223 */ /* 0x040fe20000000012 */
[----:B------:R-:W-:Y:S01]  /*a210*/  FFMA R20, R19, R71, R20 ;  /* 0x0000004713147223 */ /* 0x000fe20000000014 */
[----:B------:R-:W-:-:S04]  /*a220*/  DEPBAR.LE SB0, 0x2 ;  /* 0x000080800000791a */ /* 0x000fc80000000000 */
[----:B------:R-:W-:Y:S06]  /*a230*/  BAR.SYNC 0x0 ;  /* 0x0000000000007b1d */ /* 0x000fec0000000000 */
[----:B-1----:R-:W-:Y:S01]  /*a240*/  @P0 CALL.REL.NOINC `(.L_x_0) ;  /* 0x0000001000000944 */ /* 0x002fe20003c00000 */
[----:B------:R-:W-:Y:S05]  /*a250*/  BRA `(.L_x_1) ;  /* 0xffff70d000007947 */ /* 0x000fea000383ffff */
.L_x_0:
[----:B------:R-:W2:Y:S01]  /*a260*/  LDL.LU R92, [R1] ;  /* 0x00000000015c7983 */ /* 0x000ea20000300800 */
[----:B------:R-:W-:-:S04]  /*a270*/  DEPBAR.LE SB0, 0x0 ;  /* 0x000080000000791a */ /* 0x000fc80000000000 */
[----:B------:R-:W1:Y:S04]  /*a280*/  S2R R129, SR_TID.X ;  /* 0x0000000000817919 */ /* 0x000e680000002100 */
[----:B------:R-:W3:Y:S01]  /*a290*/  S2R R0, SR_TID.X ;  /* 0x0000000000007919 */ /* 0x000ee20000002100 */
[----:B-1----:R-:W-:Y:S02]  /*a2a0*/  SHF.L.U32 R129, R129, 0x2, RZ ;  /* 0x0000000281817819 */ /* 0x002fe400000006ff */
[----:B---3--:R-:W-:Y:S02]  /*a2b0*/  SHF.R.U32.HI R3, RZ, 0x5, R0 ;  /* 0x00000005ff037819 */ /* 0x008fe40000011600 */
[----:B------:R-:W-:Y:S02]  /*a2c0*/  LOP3.LUT R126, R129, 0x7c, RZ, 0xc0, !PT ;  /* 0x0000007c817e7812 */ /* 0x000fe400078ec0ff */
[----:B------:R-:W-:-:S05]  /*a2d0*/  SGXT.U32 R3, R3, 0x2 ;  /* 0x000000020303781a */ /* 0x000fca0000000000 */
[C---:B------:R-:W-:Y:S01]  /*a2e0*/  IMAD R88, R3.reuse, 0x210, R126 ;  /* 0x0000021003587824 */ /* 0x040fe200078e027e */
[----:B------:R-:W-:Y:S06]  /*a2f0*/  BAR.SYNC 0x0 ;  /* 0x0000000000007b1d */ /* 0x000fec0000000000 */
[----:B------:R-:W-:Y:S01]  /*a300*/  SHF.L.U32 R2, R88, 0x2, RZ ;  /* 0x0000000258027819 */ /* 0x000fe200000006ff */
[----:B------:R-:W-:Y:S04]  /*a310*/  STS.128 [R88.X4], R60 ;  /* 0x0000003c58007388 */ /* 0x000fe80000004c00 */
[----:B------:R-:W-:Y:S01]  /*a320*/  IMAD R2, R3, -0x630, R2 ;  /* 0xfffff9d003027824 */ /* 0x000fe200078e0202 */
[----:B------:R-:W-:Y:S04]  /*a330*/  STS.128 [R88.X4+0x210], R56 ;  /* 0x0002103858007388 */ /* 0x000fe80000004c00 */
[----:B------:R-:W-:Y:S04]  /*a340*/  STS.128 [R88.X4+0x420], R52 ;  /* 0x0004203458007388 */ /* 0x000fe80000004c00 */
[----:B------:R-:W-:Y:S04]  /*a350*/  STS.128 [R88.X4+0x630], R48 ;  /* 0x0006303058007388 */ /* 0x000fe80000004c00 */
[----:B------:R-:W-:Y:S06]  /*a360*/  BAR.SYNC 0x0 ;  /* 0x0000000000007b1d */ /* 0x000fec0000000000 */
[----:B------:R-:W1:Y:S04]  /*a370*/  LDS.128 R72, [R2] ;  /* 0x0000000002487984 */ /* 0x000e680000000c00 */
[----:B------:R-:W3:Y:S04]  /*a380*/  LDS.128 R76, [R2+0x840] ;  /* 0x00084000024c7984 */ /* 0x000ee80000000c00 */
[----:B------:R-:W4:Y:S04]  /*a390*/  LDS.128 R68, [R2+0x1080] ;  /* 0x0010800002447984 */ /* 0x000f280000000c00 */
[----:B------:R-:W5:Y:S04]  /*a3a0*/  LDS.128 R64, [R2+0x18c0] ;  /* 0x0018c00002407984 */ /* 0x000f680000000c00 */
[----:B------:R-:W-:Y:S06]  /*a3b0*/  BAR.SYNC 0x0 ;  /* 0x0000000000007b1d */ /* 0x000fec0000000000 */
[----:B------:R-:W-:Y:S04]  /*a3c0*/  STS.128 [R88.X4], R44 ;  /* 0x0000002c58007388 */ /* 0x000fe80000004c00 */
[----:B------:R-:W-:Y:S04]  /*a3d0*/  STS.128 [R88.X4+0x210], R40 ;  /* 0x0002102858007388 */ /* 0x000fe80000004c00 */
[----:B------:R-:W-:Y:S04]  /*a3e0*/  STS.128 [R88.X4+0x420], R36 ;  /* 0x0004202458007388 */ /* 0x000fe80000004c00 */
[----:B------:R-:W-:Y:S04]  /*a3f0*/  STS.128 [R88.X4+0x630], R32 ;  /* 0x0006302058007388 */ /* 0x000fe80000004c00 */
[----:B------:R-:W-:Y:S06]  /*a400*/  BAR.SYNC 0x0 ;  /* 0x0000000000007b1d */ /* 0x000fec0000000000 */
[----:B------:R-:W1:Y:S01]  /*a410*/  LDS.128 R60, [R2] ;  /* 0x00000000023c7984 */ /* 0x000e620000000c00 */
[----:B------:R-:W-:-:S03]  /*a420*/  LOP3.LUT R3, R137, 0x4, RZ, 0xfc, !PT ;  /* 0x0000000489037812 */ /* 0x000fc600078efcff */
[----:B------:R-:W1:Y:S04]  /*a430*/  LDS.128 R48, [R2+0x840] ;  /* 0x0008400002307984 */ /* 0x000e680000000c00 */
[----:B------:R-:W1:Y:S04]  /*a440*/  LDS.128 R52, [R2+0x1080] ;  /* 0x0010800002347984 */ /* 0x000e680000000c00 */
[----:B------:R-:W1:Y:S04]  /*a450*/  LDS.128 R56, [R2+0x18c0] ;  /* 0x0018c00002387984 */ /* 0x000e680000000c00 */
[----:B------:R-:W-:Y:S06]  /*a460*/  BAR.SYNC 0x0 ;  /* 0x0000000000007b1d */ /* 0x000fec0000000000 */
[----:B------:R3:W-:Y:S04]  /*a470*/  STS.128 [R88.X4+0x210], R24 ;  /* 0x0002101858007388 */ /* 0x0007e80000004c00 */
[----:B------:R-:W-:Y:S04]  /*a480*/  STS.128 [R88.X4], R28 ;  /* 0x0000001c58007388 */ /* 0x000fe80000004c00 */
[----:B------:R-:W-:Y:S04]  /*a490*/  STS.128 [R88.X4+0x420], R80 ;  /* 0x0004205058007388 */ /* 0x000fe80000004c00 */
[----:B------:R-:W-:Y:S01]  /*a4a0*/  STS.128 [R88.X4+0x630], R84 ;  /* 0x0006305458007388 */ /* 0x000fe20000004c00 */
[----:B---3--:R-:W-:-:S03]  /*a4b0*/  LOP3.LUT R25, R137, 0x8, RZ, 0xfc, !PT ;  /* 0x0000000889197812 */ /* 0x008fc600078efcff */
[----:B------:R-:W-:Y:S06]  /*a4c0*/  BAR.SYNC 0x0 ;  /* 0x0000000000007b1d */ /* 0x000fec0000000000 */
[C---:B------:R-:W-:Y:S01]  /*a4d0*/  LOP3.LUT R27, R137.reuse, 0xc, RZ, 0xfc, !PT ;  /* 0x0000000c891b7812 */ /* 0x040fe200078efcff */
[----:B------:R-:W3:Y:S01]  /*a4e0*/  LDS.128 R40, [R2] ;  /* 0x0000000002287984 */ /* 0x000ee20000000c00 */
[----:B------:R-:W-:-:S03]  /*a4f0*/  LOP3.LUT R29, R137, 0x10, RZ, 0xfc, !PT ;  /* 0x00000010891d7812 */ /* 0x000fc600078efcff */
[----:B------:R-:W1:Y:S01]  /*a500*/  LDS.128 R36, [R2+0x840] ;  /* 0x0008400002247984 */ /* 0x000e620000000c00 */
[----:B------:R-:W-:-:S03]  /*a510*/  MOV R81, 0x4 ;  /* 0x0000000400517802 */ /* 0x000fc60000000f00 */
[----:B------:R-:W1:Y:S04]  /*a520*/  LDS.128 R32, [R2+0x1080] ;  /* 0x0010800002207984 */ /* 0x000e680000000c00 */
[----:B------:R-:W1:Y:S04]  /*a530*/  LDS.128 R16, [R2+0x18c0] ;  /* 0x0018c00002107984 */ /* 0x000e680000000c00 */
[----:B------:R-:W-:Y:S06]  /*a540*/  BAR.SYNC 0x0 ;  /* 0x0000000000007b1d */ /* 0x000fec0000000000 */
[----:B------:R-:W-:Y:S04]  /*a550*/  STS.128 [R88.X4+0x420], R4 ;  /* 0x0004200458007388 */ /* 0x000fe80000004c00 */
[----:B------:R-:W-:Y:S04]  /*a560*/  STS.128 [R88.X4], R8 ;  /* 0x0000000858007388 */ /* 0x000fe80000004c00 */
[----:B------:R3:W-:Y:S04]  /*a570*/  STS.128 [R88.X4+0x210], R12 ;  /* 0x0002100c58007388 */ /* 0x0007e80000004c00 */
[----:B------:R4:W-:Y:S01]  /*a580*/  STS.128 [R88.X4+0x630], R20 ;  /* 0x0006301458007388 */ /* 0x0009e20000004c00 */
[----:B---3--:R-:W-:-:S02]  /*a590*/  LOP3.LUT R15, R137, 0x18, RZ, 0xfc, !PT ;  /* 0x00000018890f7812 */ /* 0x008fc400078efcff */
[C---:B----4-:R-:W-:Y:S02]  /*a5a0*/  LOP3.LUT R21, R137.reuse, 0x1c, RZ, 0xfc, !PT ;  /* 0x0000001c89157812 */ /* 0x050fe400078efcff */
[C---:B------:R-:W-:Y:S02]  /*a5b0*/  LOP3.LUT R23, R137.reuse, 0x20, RZ, 0xfc, !PT ;  /* 0x0000002089177812 */ /* 0x040fe400078efcff */
[C---:B------:R-:W-:Y:S02]  /*a5c0*/  LOP3.LUT R31, R137.reuse, 0x2c, RZ, 0xfc, !PT ;  /* 0x0000002c891f7812 */ /* 0x040fe400078efcff */
[C---:B------:R-:W-:Y:S02]  /*a5d0*/  LOP3.LUT R45, R137.reuse, 0x30, RZ, 0xfc, !PT ;  /* 0x00000030892d7812 */ /* 0x040fe400078efcff */
[----:B------:R-:W-:Y:S02]  /*a5e0*/  LOP3.LUT R47, R137, 0x34, RZ, 0xfc, !PT ;  /* 0x00000034892f7812 */ /* 0x000fe400078efcff */
[----:B--2---:R-:W-:-:S04]  /*a5f0*/  LOP3.LUT R0, R92, 0x7c, R129, 0xf8, !PT ;  /* 0x0000007c5c007812 */ /* 0x004fc800078ef881 */
[----:B------:R-:W-:-:S04]  /*a600*/  ISETP.GE.AND P0, PT, R0, 0x100, PT ;  /* 0x000001000000780c */ /* 0x000fc80003f06270 */
[----:B------:R-:W-:Y:S02]  /*a610*/  ISETP.LT.AND P1, PT, R137, c[0x0][0x178], !P0 ;  /* 0x00005e0089007a0c */ /* 0x000fe40004721270 */
[----:B------:R-:W-:Y:S02]  /*a620*/  ISETP.LT.AND P2, PT, R3, c[0x0][0x178], !P0 ;  /* 0x00005e0003007a0c */ /* 0x000fe40004741270 */
[----:B------:R-:W-:Y:S02]  /*a630*/  ISETP.LT.AND P3, PT, R25, c[0x0][0x178], !P0 ;  /* 0x00005e0019007a0c */ /* 0x000fe40004761270 */
[-C--:B------:R-:W-:Y:S02]  /*a640*/  LEA R4, R137, R0.reuse, 0x8 ;  /* 0x0000000089047211 */ /* 0x080fe400078e40ff */
[----:B------:R-:W-:Y:S02]  /*a650*/  ISETP.LT.AND P4, PT, R27, c[0x0][0x178], !P0 ;  /* 0x00005e001b007a0c */ /* 0x000fe40004781270 */
[----:B------:R-:W-:-:S02]  /*a660*/  LEA R3, R3, R0, 0x8 ;  /* 0x0000000003037211 */ /* 0x000fc400078e40ff */
[----:B------:R-:W-:Y:S02]  /*a670*/  ISETP.LT.AND P5, PT, R29, c[0x0][0x178], !P0 ;  /* 0x00005e001d007a0c */ /* 0x000fe400047a1270 */
[-C--:B------:R-:W-:Y:S02]  /*a680*/  LEA R8, R25, R0.reuse, 0x8 ;  /* 0x0000000019087211 */ /* 0x080fe400078e40ff */
[-C--:B------:R-:W-:Y:S01]  /*a690*/  LEA R10, R27, R0.reuse, 0x8 ;  /* 0x000000001b0a7211 */ /* 0x080fe200078e40ff */
[-C--:B------:R-:W-:Y:S01]  /*a6a0*/  IMAD.WIDE R4, R4, R81.reuse, c[0x0][0x170] ;  /* 0x00005c0004047625 */ /* 0x080fe200078e0251 */
[----:B------:R-:W-:Y:S01]  /*a6b0*/  LEA R12, R29, R0, 0x8 ;  /* 0x000000001d0c7211 */ /* 0x000fe200078e40ff */
[----:B------:R-:W-:Y:S06]  /*a6c0*/  BAR.SYNC 0x0 ;  /* 0x0000000000007b1d */ /* 0x000fec0000000000 */
[-C--:B------:R-:W-:Y:S01]  /*a6d0*/  IMAD.WIDE R6, R3, R81.reuse, c[0x0][0x170] ;  /* 0x00005c0003067625 */ /* 0x080fe200078e0251 */
[----:B-1----:R-:W-:Y:S03]  /*a6e0*/  @P1 STG.E.128 [R4.64], R72 ;  /* 0x0000004804001986 */ /* 0x002fe6000c101d0a */
[-C--:B------:R-:W-:Y:S01]  /*a6f0*/  IMAD.WIDE R8, R8, R81.reuse, c[0x0][0x170] ;  /* 0x00005c0008087625 */ /* 0x080fe200078e0251 */
[----:B------:R-:W-:Y:S03]  /*a700*/  @P2 STG.E.128 [R6.64], R76 ;  /* 0x0000004c06002986 */ /* 0x000fe6000c101d0a */
[-C--:B------:R-:W-:Y:S01]  /*a710*/  IMAD.WIDE R10, R10, R81.reuse, c[0x0][0x170] ;  /* 0x00005c000a0a7625 */ /* 0x080fe200078e0251 */
[----:B------:R-:W-:Y:S03]  /*a720*/  @P3 STG.E.128 [R8.64], R68 ;  /* 0x0000004408003986 */ /* 0x000fe6000c101d0a */
[----:B------:R-:W-:Y:S01]  /*a730*/  IMAD.WIDE R12, R12, R81, c[0x0][0x170] ;  /* 0x00005c000c0c7625 */ /* 0x000fe200078e0251 */
[----:B-----5:R-:W-:Y:S01]  /*a740*/  @P4 STG.E.128 [R10.64], R64 ;  /* 0x000000400a004986 */ /* 0x020fe2000c101d0a */
[----:B------:R-:W-:-:S02]  /*a750*/  ISETP.LT.AND P2, PT, R15, c[0x0][0x178], !P0 ;  /* 0x00005e000f007a0c */ /* 0x000fc40004741270 */
[----:B------:R-:W-:Y:S01]  /*a760*/  LEA R22, R15, R0, 0x8 ;  /* 0x000000000f167211 */ /* 0x000fe200078e40ff */
[----:B------:R1:W-:Y:S04]  /*a770*/  @P5 STG.E.128 [R12.64], R60 ;  /* 0x0000003c0c005986 */ /* 0x0003e8000c101d0a */
[----:B------:R-:W2:Y:S04]  /*a780*/  LDS.128 R12, [R2] ;  /* 0x00000000020c7984 */ /* 0x000ea80000000c00 */
[----:B------:R-:W3:Y:S04]  /*a790*/  LDS.128 R8, [R2+0x840] ;  /* 0x0008400002087984 */ /* 0x000ee80000000c00 */
[----:B------:R-:W4:Y:S01]  /*a7a0*/  LDS.128 R4, [R2+0x1080] ;  /* 0x0010800002047984 */ /* 0x000f220000000c00 */
[----:B------:R-:W-:-:S02]  /*a7b0*/  LOP3.LUT R3, R137, 0x14, RZ, 0xfc, !PT ;  /* 0x0000001489037812 */ /* 0x000fc400078efcff */
[----:B------:R-:W-:Y:S02]  /*a7c0*/  LOP3.LUT R25, R137, 0x24, RZ, 0xfc, !PT ;  /* 0x0000002489197812 */ /* 0x000fe400078efcff */
[----:B------:R-:W-:Y:S02]  /*a7d0*/  ISETP.LT.AND P1, PT, R3, c[0x0][0x178], !P0 ;  /* 0x00005e0003007a0c */ /* 0x000fe40004721270 */
[----:B------:R-:W-:Y:S02]  /*a7e0*/  ISETP.LT.AND P3, PT, R21, c[0x0][0x178], !P0 ;  /* 0x00005e0015007a0c */ /* 0x000fe40004761270 */
[----:B------:R-:W-:Y:S02]  /*a7f0*/  LEA R20, R3, R0, 0x8 ;  /* 0x0000000003147211 */ /* 0x000fe400078e40ff */
[----:B------:R-:W-:Y:S02]  /*a800*/  ISETP.LT.AND P4, PT, R23, c[0x0][0x178], !P0 ;  /* 0x00005e0017007a0c */ /* 0x000fe40004781270 */
[----:B------:R-:W-:-:S02]  /*a810*/  ISETP.LT.AND P5, PT, R25, c[0x0][0x178], !P0 ;  /* 0x00005e0019007a0c */ /* 0x000fc400047a1270 */
[-C--:B------:R-:W-:Y:S02]  /*a820*/  LEA R24, R21, R0.reuse, 0x8 ;  /* 0x0000000015187211 */ /* 0x080fe400078e40ff */
[-C--:B------:R-:W-:Y:S01]  /*a830*/  LEA R26, R23, R0.reuse, 0x8 ;  /* 0x00000000171a7211 */ /* 0x080fe200078e40ff */
[-C--:B------:R-:W-:Y:S01]  /*a840*/  IMAD.WIDE R20, R20, R81.reuse, c[0x0][0x170] ;  /* 0x00005c0014147625 */ /* 0x080fe200078e0251 */
[----:B------:R-:W-:Y:S02]  /*a850*/  LEA R28, R25, R0, 0x8 ;  /* 0x00000000191c7211 */ /* 0x000fe400078e40ff */
[C---:B------:R-:W-:Y:S01]  /*a860*/  LOP3.LUT R3, R137.reuse, 0x28, RZ, 0xfc, !PT ;  /* 0x0000002889037812 */ /* 0x040fe200078efcff */
[-C--:B------:R-:W-:Y:S01]  /*a870*/  IMAD.WIDE R22, R22, R81.reuse, c[0x0][0x170] ;  /* 0x00005c0016167625 */ /* 0x080fe200078e0251 */
[----:B------:R5:W-:Y:S03]  /*a880*/  @P1 STG.E.128 [R20.64], R48 ;  /* 0x0000003014001986 */ /* 0x000be6000c101d0a */
[-C--:B------:R-:W-:Y:S01]  /*a890*/  IMAD.WIDE R24, R24, R81.reuse, c[0x0][0x170] ;  /* 0x00005c0018187625 */ /* 0x080fe200078e0251 */
[----:B------:R2:W-:Y:S03]  /*a8a0*/  @P2 STG.E.128 [R22.64], R52 ;  /* 0x0000003416002986 */ /* 0x0005e6000c101d0a */
[----:B------:R-:W-:Y:S01]  /*a8b0*/  IMAD.WIDE R26, R26, R81, c[0x0][0x170] ;  /* 0x00005c001a1a7625 */ /* 0x000fe200078e0251 */
[----:B-1----:R-:W-:-:S03]  /*a8c0*/  LOP3.LUT R61, R137, 0x38, RZ, 0xfc, !PT ;  /* 0x00000038893d7812 */ /* 0x002fc600078efcff */
[----:B------:R-:W-:Y:S01]  /*a8d0*/  IMAD.WIDE R28, R28, R81, c[0x0][0x170] ;  /* 0x00005c001c1c7625 */ /* 0x000fe200078e0251 */
[----:B------:R-:W-:Y:S01]  /*a8e0*/  ISETP.LT.AND P1, PT, R3, c[0x0][0x178], !P0 ;  /* 0x00005e0003007a0c */ /* 0x000fe20004721270 */
[----:B------:R1:W-:Y:S01]  /*a8f0*/  @P3 STG.E.128 [R24.64], R56 ;  /* 0x0000003818003986 */ /* 0x0003e2000c101d0a */
[----:B------:R-:W-:Y:S02]  /*a900*/  LOP3.LUT R137, R137, 0x3c, RZ, 0xfc, !PT ;  /* 0x0000003c89897812 */ /* 0x000fe400078efcff */
[----:B------:R-:W-:Y:S01]  /*a910*/  ISETP.LT.AND P2, PT, R31, c[0x0][0x178], !P0 ;  /* 0x00005e001f007a0c */ /* 0x000fe20004741270 */
[----:B------:R3:W-:Y:S01]  /*a920*/  @P4 STG.E.128 [R26.64], R40 ;  /* 0x000000281a004986 */ /* 0x0007e2000c101d0a */
[----:B------:R-:W-:Y:S02]  /*a930*/  ISETP.LT.AND P3, PT, R45, c[0x0][0x178], !P0 ;  /* 0x00005e002d007a0c */ /* 0x000fe40004761270 */
[----:B-----5:R-:W-:Y:S01]  /*a940*/  LEA R20, R3, R0, 0x8 ;  /* 0x0000000003147211 */ /* 0x020fe200078e40ff */
[----:B------:R5:W-:Y:S01]  /*a950*/  @P5 STG.E.128 [R28.64], R36 ;  /* 0x000000241c005986 */ /* 0x000be2000c101d0a */
[----:B------:R-:W-:-:S02]  /*a960*/  ISETP.LT.AND P4, PT, R47, c[0x0][0x178], !P0 ;  /* 0x00005e002f007a0c */ /* 0x000fc40004781270 */
[-C--:B--2---:R-:W-:Y:S02]  /*a970*/  LEA R22, R31, R0.reuse, 0x8 ;  /* 0x000000001f167211 */ /* 0x084fe400078e40ff */
[----:B------:R-:W-:Y:S02]  /*a980*/  ISETP.LT.AND P5, PT, R61, c[0x0][0x178], !P0 ;  /* 0x00005e003d007a0c */ /* 0x000fe400047a1270 */
[----:B------:R-:W-:Y:S02]  /*a990*/  ISETP.LT.AND P0, PT, R137, c[0x0][0x178], !P0 ;  /* 0x00005e0089007a0c */ /* 0x000fe40004701270 */
[-C--:B-1----:R-:W-:Y:S01]  /*a9a0*/  LEA R24, R45, R0.reuse, 0x8 ;  /* 0x000000002d187211 */ /* 0x082fe200078e40ff */
[----:B------:R-:W-:Y:S01]  /*a9b0*/  IMAD.WIDE R20, R20, R81, c[0x0][0x170] ;  /* 0x00005c0014147625 */ /* 0x000fe200078e0251 */
[----:B---3--:R-:W-:-:S03]  /*a9c0*/  LEA R26, R47, R0, 0x8 ;  /* 0x000000002f1a7211 */ /* 0x008fc600078e40ff */
[----:B------:R-:W-:Y:S01]  /*a9d0*/  IMAD.WIDE R22, R22, R81, c[0x0][0x170] ;  /* 0x00005c0016167625 */ /* 0x000fe200078e0251 */
[----:B-----5:R-:W-:-:S03]  /*a9e0*/  LEA R28, R61, R0, 0x8 ;  /* 0x000000003d1c7211 */ /* 0x020fc600078e40ff */
[-C--:B------:R-:W-:Y:S01]  /*a9f0*/  IMAD.WIDE R24, R24, R81.reuse, c[0x0][0x170] ;  /* 0x00005c0018187625 */ /* 0x080fe200078e0251 */
[----:B------:R1:W-:Y:S03]  /*aa00*/  @P1 STG.E.128 [R20.64], R32 ;  /* 0x0000002014001986 */ /* 0x0003e6000c101d0a */
[-C--:B------:R-:W-:Y:S01]  /*aa10*/  IMAD.WIDE R26, R26, R81.reuse, c[0x0][0x170] ;  /* 0x00005c001a1a7625 */ /* 0x080fe200078e0251 */
[----:B------:R1:W-:Y:S03]  /*aa20*/  @P2 STG.E.128 [R22.64], R16 ;  /* 0x0000001016002986 */ /* 0x0003e6000c101d0a */
[----:B------:R-:W-:Y:S01]  /*aa30*/  IMAD.WIDE R28, R28, R81, c[0x0][0x170] ;  /* 0x00005c001c1c7625 */ /* 0x000fe200078e0251 */
[----:B------:R1:W-:Y:S04]  /*aa40*/  @P3 STG.E.128 [R24.64], R12 ;  /* 0x0000000c18003986 */ /* 0x0003e8000c101d0a */
[----:B------:R1:W-:Y:S04]  /*aa50*/  @P4 STG.E.128 [R26.64], R8 ;  /* 0x000000081a004986 */ /* 0x0003e8000c101d0a */
[----:B----4-:R1:W-:Y:S01]  /*aa60*/  @P5 STG.E.128 [R28.64], R4 ;  /* 0x000000041c005986 */ /* 0x0103e2000c101d0a */
[----:B------:R-:W-:Y:S05]  /*aa70*/  @!P0 EXIT ;  /* 0x000000000000894d */ /* 0x000fea0003800000 */
[----:B-1----:R-:W1:Y:S01]  /*aa80*/  LDS.128 R8, [R2+0x18c0] ;  /* 0x0018c00002087984 */ /* 0x002e620000000c00 */
[----:B------:R-:W-:-:S05]  /*aa90*/  LEA R4, R137, R0, 0x8 ;  /* 0x0000000089047211 */ /* 0x000fca00078e40ff */
[----:B------:R-:W-:-:S05]  /*aaa0*/  IMAD.WIDE R4, R4, R81, c[0x0][0x170] ;  /* 0x00005c0004047625 */ /* 0x000fca00078e0251 */
[----:B-1----:R-:W-:Y:S01]  /*aab0*/  STG.E.128 [R4.64], R8 ;  /* 0x0000000804007986 */ /* 0x002fe2000c101d0a */
[----:B------:R-:W-:Y:S05]  /*aac0*/  EXIT ;  /* 0x000000000000794d */ /* 0x000fea0003800000 */
.L_x_2:
[----:B------:R-:W-:-:S00]  /*aad0*/  BRA `(.L_x_2) ;  /* 0xfffffff000007947 */ /* 0x000fc0000383ffff */
[----:B------:R-:W-:-:S00]  /*aae0*/  NOP ;  /* 0x0000000000007918 */ /* 0x000fc00000000000 */
        /* <DEDUP_REMOVED lines=9> */
.L_x_3:


//--------------------- .nv.shared.triton_mm      --------------------------
	.section	.nv.shared.triton_mm,"aw",@nobits
	.align	16
